	.target	sm_100a

	.elftype	@"ET_EXEC"


//--------------------- .note.nv.tkinfo           --------------------------
	.section	.note.nv.tkinfo,"",@"SHT_NOTE"
	.sectionflags	@"SHF_NOTE_NV_TKINFO"
	.tkinfo
        /*0018*/ 	.word	0x00000002
        /*0030*/ 	.string	""
        /*0030*/ 	.string	"ptxas"
        /*0030*/ 	.string	"Cuda compilation tools, release 13.0, V13.0.88"
        /*0030*/ 	.string	"Build cuda_13.0.r13.0/compiler.36424714_0"
        /*0030*/ 	.string	"-arch sm_100a -m 64 "



//--------------------- .note.nv.cuinfo           --------------------------
	.section	.note.nv.cuinfo,"",@"SHT_NOTE"
	.sectionflags	@"SHF_NOTE_NV_CUINFO"
        /*0018*/ 	.short	0x0002
        /*001a*/ 	.short	0x0064
        /*001c*/ 	.short	0x0082
	.zero		2


//--------------------- .nv.info                  --------------------------
	.section	.nv.info,"",@"SHT_CUDA_INFO"
	.align	4


	//----- nvinfo : EIATTR_REGCOUNT
	.align		4
        /*0000*/ 	.byte	0x04, 0x2f
        /*0002*/ 	.short	(.L_19 - .L_18)
	.align		4
.L_18:
        /*0004*/ 	.word	index@(_ZN7cutlass13device_kernelINS_4gemm6kernel13GemmUniversalIN4cute5tupleIJiiiiEEENS1_10collective13CollectiveMmaINS1_35MainloopSm100TmaUmmaWarpSpecializedILi8ELi2ELi4ENS5_IJNS4_1CILi4EEESB_NSA_ILi1EEEEEEEENS5_IJNSA_ILi128EEENSA_ILi256EEENSA_ILi64EEEEEENS_6half_tENS5_IJlSC_lEEESJ_SK_NS4_8TiledMMAINS4_8MMA_AtomIJNS4_26SM100_MMA_F16BF16_2x1SM_SSISJ_SJ_fLi128ELi256ELNS4_4UMMA5MajorE0ELSP_0ELNSO_7ScaleInE0ELSQ_0EEEEEENS4_6LayoutINS5_IJSC_SC_SC_EEENS5_IJNSA_ILi0EEESV_SV_EEEEENS5_IJNS4_10UnderscoreESY_SY_EEEEENS4_28SM100_TMA_2SM_LOAD_MULTICASTENS4_14ComposedLayoutINS4_7SwizzleILi3ELi4ELi3EEENS4_18smem_ptr_flag_bitsILi16EEENST_INS5_IJNSA_ILi8EEESH_EEENS5_IJSH_SC_EEEEEEEvNS4_8identityES11_S1B_vS1C_EENS_8epilogue10collective18CollectiveEpilogueINS1E_23Sm100TmaWarpSpecializedILi4ELi2ELi32ELb1ELb0EEEJNS5_IJSH_SG_SH_EEENS5_IJNST_ISH_SC_EENST_INS5_IJNSA_ILi32EEENSA_ILi2EEEEEENS5_IJSC_SF_EEEEEEEESJ_SK_SJ_SK_NS1E_6fusion15FusionCallbacksIS1I_NS1R_17LinearCombinationISJ_fSJ_fLNS_15FloatRoundStyleE2EEES1J_S1Q_JEEENS4_5SM1004TMEM4LOAD26SM100_TMEM_LOAD_32dp32b32xENS4_13SM90_TMA_LOADENS12_INS13_ILi2ELi4ELi3EEES16_NST_INS5_IJS17_S1L_EEENS5_IJS1L_SC_EEEEEEENS4_39AutoVectorizingCopyWithAssumedAlignmentILi128EEENS4_14SM90_TMA_STOREES26_S28_S28_EEEvvEEEEvNT_6ParamsE)
        /*0008*/ 	.word	0x0000007a


	//----- nvinfo : EIATTR_FRAME_SIZE
	.align		4
.L_19:
        /*000c*/ 	.byte	0x04, 0x11
        /*000e*/ 	.short	(.L_21 - .L_20)
	.align		4
.L_20:
        /*0010*/ 	.word	index@($__internal_2_$__cuda_sm10x_tcgen05_guardrail_trap_unallocated_columns_being_dealloced)
        /*0014*/ 	.word	0x00000000


	//----- nvinfo : EIATTR_FRAME_SIZE
	.align		4
.L_21:
        /*0018*/ 	.byte	0x04, 0x11
        /*001a*/ 	.short	(.L_23 - .L_22)
	.align		4
.L_22:
        /*001c*/ 	.word	index@($__internal_1_$__cuda_sm10x_tcgen05_guardrail_trap_phase_invalid_during_alloc)
        /*0020*/ 	.word	0x00000000


	//----- nvinfo : EIATTR_FRAME_SIZE
	.align		4
.L_23:
        /*0024*/ 	.byte	0x04, 0x11
        /*0026*/ 	.short	(.L_25 - .L_24)
	.align		4
.L_24:
        /*0028*/ 	.word	index@($__internal_0_$__cuda_sm10x_tcgen05_guardrail_trap_col_being_dealloced_not_returned_by_alloc)
        /*002c*/ 	.word	0x00000000


	//----- nvinfo : EIATTR_FRAME_SIZE
	.align		4
.L_25:
        /*0030*/ 	.byte	0x04, 0x11
        /*0032*/ 	.short	(.L_27 - .L_26)
	.align		4
.L_26:
        /*0034*/ 	.word	index@(_ZN7cutlass13device_kernelINS_4gemm6kernel13GemmUniversalIN4cute5tupleIJiiiiEEENS1_10collective13CollectiveMmaINS1_35MainloopSm100TmaUmmaWarpSpecializedILi8ELi2ELi4ENS5_IJNS4_1CILi4EEESB_NSA_ILi1EEEEEEEENS5_IJNSA_ILi128EEENSA_ILi256EEENSA_ILi64EEEEEENS_6half_tENS5_IJlSC_lEEESJ_SK_NS4_8TiledMMAINS4_8MMA_AtomIJNS4_26SM100_MMA_F16BF16_2x1SM_SSISJ_SJ_fLi128ELi256ELNS4_4UMMA5MajorE0ELSP_0ELNSO_7ScaleInE0ELSQ_0EEEEEENS4_6LayoutINS5_IJSC_SC_SC_EEENS5_IJNSA_ILi0EEESV_SV_EEEEENS5_IJNS4_10UnderscoreESY_SY_EEEEENS4_28SM100_TMA_2SM_LOAD_MULTICASTENS4_14ComposedLayoutINS4_7SwizzleILi3ELi4ELi3EEENS4_18smem_ptr_flag_bitsILi16EEENST_INS5_IJNSA_ILi8EEESH_EEENS5_IJSH_SC_EEEEEEEvNS4_8identityES11_S1B_vS1C_EENS_8epilogue10collective18CollectiveEpilogueINS1E_23Sm100TmaWarpSpecializedILi4ELi2ELi32ELb1ELb0EEEJNS5_IJSH_SG_SH_EEENS5_IJNST_ISH_SC_EENST_INS5_IJNSA_ILi32EEENSA_ILi2EEEEEENS5_IJSC_SF_EEEEEEEESJ_SK_SJ_SK_NS1E_6fusion15FusionCallbacksIS1I_NS1R_17LinearCombinationISJ_fSJ_fLNS_15FloatRoundStyleE2EEES1J_S1Q_JEEENS4_5SM1004TMEM4LOAD26SM100_TMEM_LOAD_32dp32b32xENS4_13SM90_TMA_LOADENS12_INS13_ILi2ELi4ELi3EEES16_NST_INS5_IJS17_S1L_EEENS5_IJS1L_SC_EEEEEEENS4_39AutoVectorizingCopyWithAssumedAlignmentILi128EEENS4_14SM90_TMA_STOREES26_S28_S28_EEEvvEEEEvNT_6ParamsE)
        /*0038*/ 	.word	0x00000000


	//----- nvinfo : EIATTR_MIN_STACK_SIZE
	.align		4
.L_27:
        /*003c*/ 	.byte	0x04, 0x12
        /*003e*/ 	.short	(.L_29 - .L_28)
	.align		4
.L_28:
        /*0040*/ 	.word	index@(_ZN7cutlass13device_kernelINS_4gemm6kernel13GemmUniversalIN4cute5tupleIJiiiiEEENS1_10collective13CollectiveMmaINS1_35MainloopSm100TmaUmmaWarpSpecializedILi8ELi2ELi4ENS5_IJNS4_1CILi4EEESB_NSA_ILi1EEEEEEEENS5_IJNSA_ILi128EEENSA_ILi256EEENSA_ILi64EEEEEENS_6half_tENS5_IJlSC_lEEESJ_SK_NS4_8TiledMMAINS4_8MMA_AtomIJNS4_26SM100_MMA_F16BF16_2x1SM_SSISJ_SJ_fLi128ELi256ELNS4_4UMMA5MajorE0ELSP_0ELNSO_7ScaleInE0ELSQ_0EEEEEENS4_6LayoutINS5_IJSC_SC_SC_EEENS5_IJNSA_ILi0EEESV_SV_EEEEENS5_IJNS4_10UnderscoreESY_SY_EEEEENS4_28SM100_TMA_2SM_LOAD_MULTICASTENS4_14ComposedLayoutINS4_7SwizzleILi3ELi4ELi3EEENS4_18smem_ptr_flag_bitsILi16EEENST_INS5_IJNSA_ILi8EEESH_EEENS5_IJSH_SC_EEEEEEEvNS4_8identityES11_S1B_vS1C_EENS_8epilogue10collective18CollectiveEpilogueINS1E_23Sm100TmaWarpSpecializedILi4ELi2ELi32ELb1ELb0EEEJNS5_IJSH_SG_SH_EEENS5_IJNST_ISH_SC_EENST_INS5_IJNSA_ILi32EEENSA_ILi2EEEEEENS5_IJSC_SF_EEEEEEEESJ_SK_SJ_SK_NS1E_6fusion15FusionCallbacksIS1I_NS1R_17LinearCombinationISJ_fSJ_fLNS_15FloatRoundStyleE2EEES1J_S1Q_JEEENS4_5SM1004TMEM4LOAD26SM100_TMEM_LOAD_32dp32b32xENS4_13SM90_TMA_LOADENS12_INS13_ILi2ELi4ELi3EEES16_NST_INS5_IJS17_S1L_EEENS5_IJS1L_SC_EEEEEEENS4_39AutoVectorizingCopyWithAssumedAlignmentILi128EEENS4_14SM90_TMA_STOREES26_S28_S28_EEEvvEEEEvNT_6ParamsE)
        /*0044*/ 	.word	0x00000000
.L_29:


//--------------------- .nv.compat                --------------------------
	.section	.nv.compat,"",@"SHT_CUDA_COMPAT_INFO"
	.align	4
        /*0000*/ 	.byte	0x02, 0x09, 0x01, 0x00, 0x02, 0x02, 0x02, 0x00, 0x02, 0x05, 0x05, 0x00, 0x03, 0x07, 0x01, 0x01
        /*0010*/ 	.byte	0x02, 0x03, 0x01, 0x00, 0x02, 0x06, 0x01, 0x00, 0x04, 0x0b, 0x08, 0x00, 0x09, 0x00, 0x00, 0x00
        /*0020*/ 	.byte	0x00, 0x00, 0x00, 0x00


//--------------------- .nv.info._ZN7cutlass13device_kernelINS_4gemm6kernel13GemmUniversalIN4cute5tupleIJiiiiEEENS1_10collective13CollectiveMmaINS1_35MainloopSm100TmaUmmaWarpSpecializedILi8ELi2ELi4ENS5_IJNS4_1CILi4EEESB_NSA_ILi1EEEEEEEENS5_IJNSA_ILi128EEENSA_ILi256EEENSA_ILi64EEEEEENS_6half_tENS5_IJlSC_lEEESJ_SK_NS4_8TiledMMAINS4_8MMA_AtomIJNS4_26SM100_MMA_F16BF16_2x1SM_SSISJ_SJ_fLi128ELi256ELNS4_4UMMA5MajorE0ELSP_0ELNSO_7ScaleInE0ELSQ_0EEEEEENS4_6LayoutINS5_IJSC_SC_SC_EEENS5_IJNSA_ILi0EEESV_SV_EEEEENS5_IJNS4_10UnderscoreESY_SY_EEEEENS4_28SM100_TMA_2SM_LOAD_MULTICASTENS4_14ComposedLayoutINS4_7SwizzleILi3ELi4ELi3EEENS4_18smem_ptr_flag_bitsILi16EEENST_INS5_IJNSA_ILi8EEESH_EEENS5_IJSH_SC_EEEEEEEvNS4_8identityES11_S1B_vS1C_EENS_8epilogue10collective18CollectiveEpilogueINS1E_23Sm100TmaWarpSpecializedILi4ELi2ELi32ELb1ELb0EEEJNS5_IJSH_SG_SH_EEENS5_IJNST_ISH_SC_EENST_INS5_IJNSA_ILi32EEENSA_ILi2EEEEEENS5_IJSC_SF_EEEEEEEESJ_SK_SJ_SK_NS1E_6fusion15FusionCallbacksIS1I_NS1R_17LinearCombinationISJ_fSJ_fLNS_15FloatRoundStyleE2EEES1J_S1Q_JEEENS4_5SM1004TMEM4LOAD26SM100_TMEM_LOAD_32dp32b32xENS4_13SM90_TMA_LOADENS12_INS13_ILi2ELi4ELi3EEES16_NST_INS5_IJS17_S1L_EEENS5_IJS1L_SC_EEEEEEENS4_39AutoVectorizingCopyWithAssumedAlignmentILi128EEENS4_14SM90_TMA_STOREES26_S28_S28_EEEvvEEEEvNT_6ParamsE --------------------------
	.section	.nv.info._ZN7cutlass13device_kernelINS_4gemm6kernel13GemmUniversalIN4cute5tupleIJiiiiEEENS1_10collective13CollectiveMmaINS1_35MainloopSm100TmaUmmaWarpSpecializedILi8ELi2ELi4ENS5_IJNS4_1CILi4EEESB_NSA_ILi1EEEEEEEENS5_IJNSA_ILi128EEENSA_ILi256EEENSA_ILi64EEEEEENS_6half_tENS5_IJlSC_lEEESJ_SK_NS4_8TiledMMAINS4_8MMA_AtomIJNS4_26SM100_MMA_F16BF16_2x1SM_SSISJ_SJ_fLi128ELi256ELNS4_4UMMA5MajorE0ELSP_0ELNSO_7ScaleInE0ELSQ_0EEEEEENS4_6LayoutINS5_IJSC_SC_SC_EEENS5_IJNSA_ILi0EEESV_SV_EEEEENS5_IJNS4_10UnderscoreESY_SY_EEEEENS4_28SM100_TMA_2SM_LOAD_MULTICASTENS4_14ComposedLayoutINS4_7SwizzleILi3ELi4ELi3EEENS4_18smem_ptr_flag_bitsILi16EEENST_INS5_IJNSA_ILi8EEESH_EEENS5_IJSH_SC_EEEEEEEvNS4_8identityES11_S1B_vS1C_EENS_8epilogue10collective18CollectiveEpilogueINS1E_23Sm100TmaWarpSpecializedILi4ELi2ELi32ELb1ELb0EEEJNS5_IJSH_SG_SH_EEENS5_IJNST_ISH_SC_EENST_INS5_IJNSA_ILi32EEENSA_ILi2EEEEEENS5_IJSC_SF_EEEEEEEESJ_SK_SJ_SK_NS1E_6fusion15FusionCallbacksIS1I_NS1R_17LinearCombinationISJ_fSJ_fLNS_15FloatRoundStyleE2EEES1J_S1Q_JEEENS4_5SM1004TMEM4LOAD26SM100_TMEM_LOAD_32dp32b32xENS4_13SM90_TMA_LOADENS12_INS13_ILi2ELi4ELi3EEES16_NST_INS5_IJS17_S1L_EEENS5_IJS1L_SC_EEEEEEENS4_39AutoVectorizingCopyWithAssumedAlignmentILi128EEENS4_14SM90_TMA_STOREES26_S28_S28_EEEvvEEEEvNT_6ParamsE,"",@"SHT_CUDA_INFO"
	.sectionflags	@""
	.align	4


	//----- nvinfo : EIATTR_CUDA_API_VERSION
	.align		4
        /*0000*/ 	.byte	0x04, 0x37
        /*0002*/ 	.short	(.L_31 - .L_30)
.L_30:
        /*0004*/ 	.word	0x00000082


	//----- nvinfo : EIATTR_KPARAM_INFO
	.align		4
.L_31:
        /*0008*/ 	.byte	0x04, 0x17
        /*000a*/ 	.short	(.L_33 - .L_32)
.L_32:
        /*000c*/ 	.word	0x00000000
        /*0010*/ 	.short	0x0000
        /*0012*/ 	.short	0x0000
        /*0014*/ 	.byte	0x00, 0xf0, 0x01, 0x20


	//----- nvinfo : EIATTR_AT_ENTRY_FRAGMENTS
	.align		4
.L_33:
        /*0018*/ 	.byte	0x04, 0x4f
        /*001a*/ 	.short	(.L_35 - .L_34)


	//   ....[0]....
.L_34:
        /*001c*/ 	.word	0x00000007


	//----- nvinfo : EIATTR_RESERVED_SMEM_USED
	.align		4
.L_35:
        /*0020*/ 	.byte	0x01, 0x41
	.zero		2


	//----- nvinfo : EIATTR_SPARSE_MMA_MASK
	.align		4
        /*0024*/ 	.byte	0x03, 0x50
        /*0026*/ 	.short	0x0000


	//----- nvinfo : EIATTR_TCGEN05_2CTA_USED
	.align		4
        /*0028*/ 	.byte	0x01, 0x52
	.zero		2


	//----- nvinfo : EIATTR_MAXREG_COUNT
	.align		4
        /*002c*/ 	.byte	0x03, 0x1b
        /*002e*/ 	.short	0x00ff


	//----- nvinfo : EIATTR_NUM_BARRIERS
	.align		4
        /*0030*/ 	.byte	0x02, 0x4c
        /*0032*/ 	.byte	0x07
	.zero		1


	//----- nvinfo : EIATTR_EXTERNS
	.align		4
        /*0034*/ 	.byte	0x04, 0x0f
        /*0036*/ 	.short	(.L_37 - .L_36)


	//   ....[0]....
	.align		4
.L_36:
        /*0038*/ 	.word	index@(__assertfail)


	//----- nvinfo : EIATTR_MERCURY_ISA_VERSION
	.align		4
.L_37:
        /*003c*/ 	.byte	0x03, 0x5f
        /*003e*/ 	.short	0x0101


	//----- nvinfo : EIATTR_INT_WARP_WIDE_INSTR_OFFSETS
	.align		4
        /*0040*/ 	.byte	0x04, 0x31
        /*0042*/ 	.short	(.L_39 - .L_38)


	//   ....[0]....
.L_38:
        /*0044*/ 	.word	0x00000e50


	//   ....[1]....
        /*0048*/ 	.word	0x00000f10


	//   ....[2]....
        /*004c*/ 	.word	0x00004970


	//   ....[3]....
        /*0050*/ 	.word	0x00004990


	//   ....[4]....
        /*0054*/ 	.word	0x000049c0


	//   ....[5]....
        /*0058*/ 	.word	0x00005540


	//   ....[6]....
        /*005c*/ 	.word	0x000055e0


	//   ....[7]....
        /*0060*/ 	.word	0x00005690


	//   ....[8]....
        /*0064*/ 	.word	0x00005700


	//   ....[9]....
        /*0068*/ 	.word	0x000057c0


	//   ....[10]....
        /*006c*/ 	.word	0x00005860


	//   ....[11]....
        /*0070*/ 	.word	0x000058d0


	//   ....[12]....
        /*0074*/ 	.word	0x00005990


	//   ....[13]....
        /*0078*/ 	.word	0x00005a30


	//   ....[14]....
        /*007c*/ 	.word	0x00005ad0


	//   ....[15]....
        /*0080*/ 	.word	0x00005bc0


	//   ....[16]....
        /*0084*/ 	.word	0x00005ca0


	//----- nvinfo : EIATTR_COOP_GROUP_MASK_REGIDS
	.align		4
.L_39:
        /*0088*/ 	.byte	0x04, 0x29
        /*008a*/ 	.short	(.L_41 - .L_40)


	//   ....[0]....
.L_40:
        /*008c*/ 	.word	0xffffffff


	//   ....[1]....
        /*0090*/ 	.word	0xffffffff


	//   ....[2]....
        /*0094*/ 	.word	0xffffffff


	//   ....[3]....
        /*0098*/ 	.word	0xffffffff


	//   ....[4]....
        /*009c*/ 	.word	0xffffffff


	//   ....[5]....
        /*00a0*/ 	.word	0xffffffff


	//   ....[6]....
        /*00a4*/ 	.word	0xffffffff


	//   ....[7]....
        /*00a8*/ 	.word	0xffffffff


	//   ....[8]....
        /*00ac*/ 	.word	0xffffffff


	//   ....[9]....
        /*00b0*/ 	.word	0xffffffff


	//   ....[10]....
        /*00b4*/ 	.word	0xffffffff


	//   ....[11]....
        /*00b8*/ 	.word	0xffffffff


	//   ....[12]....
        /*00bc*/ 	.word	0xffffffff


	//   ....[13]....
        /*00c0*/ 	.word	0xffffffff


	//----- nvinfo : EIATTR_COOP_GROUP_INSTR_OFFSETS
	.align		4
.L_41:
        /*00c4*/ 	.byte	0x04, 0x28
        /*00c6*/ 	.short	(.L_43 - .L_42)


	//   ....[0]....
.L_42:
        /*00c8*/ 	.word	0x000000b0


	//   ....[1]....
        /*00cc*/ 	.word	0x00000510


	//   ....[2]....
        /*00d0*/ 	.word	0x00000760


	//   ....[3]....
        /*00d4*/ 	.word	0x00000900


	//   ....[4]....
        /*00d8*/ 	.word	0x00000a00


	//   ....[5]....
        /*00dc*/ 	.word	0x00000b70


	//   ....[6]....
        /*00e0*/ 	.word	0x00000d10


	//   ....[7]....
        /*00e4*/ 	.word	0x00000f70


	//   ....[8]....
        /*00e8*/ 	.word	0x00002620


	//   ....[9]....
        /*00ec*/ 	.word	0x00003750


	//   ....[10]....
        /*00f0*/ 	.word	0x00003c20


	//   ....[11]....
        /*00f4*/ 	.word	0x00003c50


	//   ....[12]....
        /*00f8*/ 	.word	0x00004870


	//   ....[13]....
        /*00fc*/ 	.word	0x00004a80


	//----- nvinfo : EIATTR_VRC_CTA_INIT_COUNT
	.align		4
.L_43:
        /*0100*/ 	.byte	0x02, 0x4a
        /*0102*/ 	.byte	0x80
	.zero		1


	//----- nvinfo : EIATTR_SYSCALL_OFFSETS
	.align		4
        /*0104*/ 	.byte	0x04, 0x46
        /*0106*/ 	.short	(.L_45 - .L_44)


	//   ....[0]....
.L_44:
        /*0108*/ 	.word	0x00006870


	//   ....[1]....
        /*010c*/ 	.word	0x00006960


	//   ....[2]....
        /*0110*/ 	.word	0x000070c0


	//   ....[3]....
        /*0114*/ 	.word	0x00007d80


	//   ....[4]....
        /*0118*/ 	.word	0x00008a20


	//   ....[5]....
        /*011c*/ 	.word	0x000096b0


	//----- nvinfo : EIATTR_MBARRIER_INSTR_OFFSETS
	.align		4
.L_45:
        /*0120*/ 	.byte	0x04, 0x39
        /*0122*/ 	.short	(.L_47 - .L_46)


	//   ....[0]....
.L_46:
        /*0124*/ 	.word	0x00000650
        /*0128*/ 	.word	0x000000ff
        /*012c*/ 	.word	0x00000000
        /*0130*/ 	.short	0x0100
        /*0132*/ 	.byte	0x04
	.zero		1


	//   ....[1]....
        /*0134*/ 	.word	0x00000660
        /*0138*/ 	.word	0x000000ff
        /*013c*/ 	.word	0x00000040
        /*0140*/ 	.short	0x0100
        /*0142*/ 	.byte	0x04
	.zero		1


	//   ....[2]....
        /*0144*/ 	.word	0x00000670
        /*0148*/ 	.word	0x000000ff
        /*014c*/ 	.word	0x00000008
        /*0150*/ 	.short	0x0100
        /*0152*/ 	.byte	0x04
	.zero		1


	//   ....[3]....
        /*0154*/ 	.word	0x00000680
        /*0158*/ 	.word	0x000000ff
        /*015c*/ 	.word	0x00000048
        /*0160*/ 	.short	0x0100
        /*0162*/ 	.byte	0x04
	.zero		1


	//   ....[4]....
        /*0164*/ 	.word	0x00000690
        /*0168*/ 	.word	0x000000ff
        /*016c*/ 	.word	0x00000010
        /*0170*/ 	.short	0x0100
        /*0172*/ 	.byte	0x04
	.zero		1


	//   ....[5]....
        /*0174*/ 	.word	0x000006a0
        /*0178*/ 	.word	0x000000ff
        /*017c*/ 	.word	0x00000050
        /*0180*/ 	.short	0x0100
        /*0182*/ 	.byte	0x04
	.zero		1


	//   ....[6]....
        /*0184*/ 	.word	0x000006b0
        /*0188*/ 	.word	0x000000ff
        /*018c*/ 	.word	0x00000018
        /*0190*/ 	.short	0x0100
        /*0192*/ 	.byte	0x04
	.zero		1


	//   ....[7]....
        /*0194*/ 	.word	0x000006c0
        /*0198*/ 	.word	0x000000ff
        /*019c*/ 	.word	0x00000058
        /*01a0*/ 	.short	0x0100
        /*01a2*/ 	.byte	0x04
	.zero		1


	//   ....[8]....
        /*01a4*/ 	.word	0x000006d0
        /*01a8*/ 	.word	0x000000ff
        /*01ac*/ 	.word	0x00000020
        /*01b0*/ 	.short	0x0100
        /*01b2*/ 	.byte	0x04
	.zero		1


	//   ....[9]....
        /*01b4*/ 	.word	0x000006e0
        /*01b8*/ 	.word	0x000000ff
        /*01bc*/ 	.word	0x00000060
        /*01c0*/ 	.short	0x0100
        /*01c2*/ 	.byte	0x04
	.zero		1


	//   ....[10]....
        /*01c4*/ 	.word	0x000006f0
        /*01c8*/ 	.word	0x000000ff
        /*01cc*/ 	.word	0x00000028
        /*01d0*/ 	.short	0x0100
        /*01d2*/ 	.byte	0x04
	.zero		1


	//   ....[11]....
        /*01d4*/ 	.word	0x00000700
        /*01d8*/ 	.word	0x000000ff
        /*01dc*/ 	.word	0x00000068
        /*01e0*/ 	.short	0x0100
        /*01e2*/ 	.byte	0x04
	.zero		1


	//   ....[12]....
        /*01e4*/ 	.word	0x00000710
        /*01e8*/ 	.word	0x000000ff
        /*01ec*/ 	.word	0x00000030
        /*01f0*/ 	.short	0x0100
        /*01f2*/ 	.byte	0x04
	.zero		1


	//   ....[13]....
        /*01f4*/ 	.word	0x00000720
        /*01f8*/ 	.word	0x000000ff
        /*01fc*/ 	.word	0x00000070
        /*0200*/ 	.short	0x0100
        /*0202*/ 	.byte	0x04
	.zero		1


	//   ....[14]....
        /*0204*/ 	.word	0x00000730
        /*0208*/ 	.word	0x000000ff
        /*020c*/ 	.word	0x00000038
        /*0210*/ 	.short	0x0100
        /*0212*/ 	.byte	0x04
	.zero		1


	//   ....[15]....
        /*0214*/ 	.word	0x00000740
        /*0218*/ 	.word	0x000000ff
        /*021c*/ 	.word	0x00000078
        /*0220*/ 	.short	0x0100
        /*0222*/ 	.byte	0x04
	.zero		1


	//   ....[16]....
        /*0224*/ 	.word	0x00000870
        /*0228*/ 	.word	0x000000ff
        /*022c*/ 	.word	0x00000080
        /*0230*/ 	.short	0x0100
        /*0232*/ 	.byte	0x04
	.zero		1


	//   ....[17]....
        /*0234*/ 	.word	0x00000880
        /*0238*/ 	.word	0x000000ff
        /*023c*/ 	.word	0x000000a0
        /*0240*/ 	.short	0x0100
        /*0242*/ 	.byte	0x04
	.zero		1


	//   ....[18]....
        /*0244*/ 	.word	0x00000890
        /*0248*/ 	.word	0x000000ff
        /*024c*/ 	.word	0x00000088
        /*0250*/ 	.short	0x0100
        /*0252*/ 	.byte	0x04
	.zero		1


	//   ....[19]....
        /*0254*/ 	.word	0x000008a0
        /*0258*/ 	.word	0x000000ff
        /*025c*/ 	.word	0x000000a8
        /*0260*/ 	.short	0x0100
        /*0262*/ 	.byte	0x04
	.zero		1


	//   ....[20]....
        /*0264*/ 	.word	0x000008b0
        /*0268*/ 	.word	0x000000ff
        /*026c*/ 	.word	0x00000090
        /*0270*/ 	.short	0x0100
        /*0272*/ 	.byte	0x04
	.zero		1


	//   ....[21]....
        /*0274*/ 	.word	0x000008c0
        /*0278*/ 	.word	0x000000ff
        /*027c*/ 	.word	0x000000b0
        /*0280*/ 	.short	0x0100
        /*0282*/ 	.byte	0x04
	.zero		1


	//   ....[22]....
        /*0284*/ 	.word	0x000008d0
        /*0288*/ 	.word	0x000000ff
        /*028c*/ 	.word	0x00000098
        /*0290*/ 	.short	0x0100
        /*0292*/ 	.byte	0x04
	.zero		1


	//   ....[23]....
        /*0294*/ 	.word	0x000008e0
        /*0298*/ 	.word	0x000000ff
        /*029c*/ 	.word	0x000000b8
        /*02a0*/ 	.short	0x0100
        /*02a2*/ 	.byte	0x04
	.zero		1


	//   ....[24]....
        /*02a4*/ 	.word	0x000009d0
        /*02a8*/ 	.word	0x000000ff
        /*02ac*/ 	.word	0x000000c0
        /*02b0*/ 	.short	0x0100
        /*02b2*/ 	.byte	0x06
	.zero		1


	//   ....[25]....
        /*02b4*/ 	.word	0x000009e0
        /*02b8*/ 	.word	0x000000ff
        /*02bc*/ 	.word	0x000000c8
        /*02c0*/ 	.short	0x0100
        /*02c2*/ 	.byte	0x06
	.zero		1


	//   ....[26]....
        /*02c4*/ 	.word	0x00000b20
        /*02c8*/ 	.word	0x000000ff
        /*02cc*/ 	.word	0x000000d0
        /*02d0*/ 	.short	0x0100
        /*02d2*/ 	.byte	0x06
	.zero		1


	//   ....[27]....
        /*02d4*/ 	.word	0x00000b30
        /*02d8*/ 	.word	0x000000ff
        /*02dc*/ 	.word	0x000000e0
        /*02e0*/ 	.short	0x0100
        /*02e2*/ 	.byte	0x06
	.zero		1


	//   ....[28]....
        /*02e4*/ 	.word	0x00000b40
        /*02e8*/ 	.word	0x000000ff
        /*02ec*/ 	.word	0x000000d8
        /*02f0*/ 	.short	0x0100
        /*02f2*/ 	.byte	0x06
	.zero		1


	//   ....[29]....
        /*02f4*/ 	.word	0x00000b50
        /*02f8*/ 	.word	0x000000ff
        /*02fc*/ 	.word	0x000000e8
        /*0300*/ 	.short	0x0100
        /*0302*/ 	.byte	0x06
	.zero		1


	//   ....[30]....
        /*0304*/ 	.word	0x00000c80
        /*0308*/ 	.word	0x000000ff
        /*030c*/ 	.word	0x000000f0
        /*0310*/ 	.short	0x0100
        /*0312*/ 	.byte	0x04
	.zero		1


	//   ....[31]....
        /*0314*/ 	.word	0x00000c90
        /*0318*/ 	.word	0x000000ff
        /*031c*/ 	.word	0x00000110
        /*0320*/ 	.short	0x0100
        /*0322*/ 	.byte	0x04
	.zero		1


	//   ....[32]....
        /*0324*/ 	.word	0x00000ca0
        /*0328*/ 	.word	0x000000ff
        /*032c*/ 	.word	0x000000f8
        /*0330*/ 	.short	0x0100
        /*0332*/ 	.byte	0x04
	.zero		1


	//   ....[33]....
        /*0334*/ 	.word	0x00000cb0
        /*0338*/ 	.word	0x000000ff
        /*033c*/ 	.word	0x00000118
        /*0340*/ 	.short	0x0100
        /*0342*/ 	.byte	0x04
	.zero		1


	//   ....[34]....
        /*0344*/ 	.word	0x00000cc0
        /*0348*/ 	.word	0x000000ff
        /*034c*/ 	.word	0x00000100
        /*0350*/ 	.short	0x0100
        /*0352*/ 	.byte	0x04
	.zero		1


	//   ....[35]....
        /*0354*/ 	.word	0x00000cd0
        /*0358*/ 	.word	0x000000ff
        /*035c*/ 	.word	0x00000120
        /*0360*/ 	.short	0x0100
        /*0362*/ 	.byte	0x04
	.zero		1


	//   ....[36]....
        /*0364*/ 	.word	0x00000ce0
        /*0368*/ 	.word	0x000000ff
        /*036c*/ 	.word	0x00000108
        /*0370*/ 	.short	0x0100
        /*0372*/ 	.byte	0x04
	.zero		1


	//   ....[37]....
        /*0374*/ 	.word	0x00000cf0
        /*0378*/ 	.word	0x000000ff
        /*037c*/ 	.word	0x00000128
        /*0380*/ 	.short	0x0100
        /*0382*/ 	.byte	0x04
	.zero		1


	//   ....[38]....
        /*0384*/ 	.word	0x00000df0
        /*0388*/ 	.word	0x000000ff
        /*038c*/ 	.word	0x00000130
        /*0390*/ 	.short	0x0100
        /*0392*/ 	.byte	0x04
	.zero		1


	//   ....[39]....
        /*0394*/ 	.word	0x00000e00
        /*0398*/ 	.word	0x000000ff
        /*039c*/ 	.word	0x00000140
        /*03a0*/ 	.short	0x0100
        /*03a2*/ 	.byte	0x04
	.zero		1


	//   ....[40]....
        /*03a4*/ 	.word	0x00000e10
        /*03a8*/ 	.word	0x000000ff
        /*03ac*/ 	.word	0x00000138
        /*03b0*/ 	.short	0x0100
        /*03b2*/ 	.byte	0x04
	.zero		1


	//   ....[41]....
        /*03b4*/ 	.word	0x00000e20
        /*03b8*/ 	.word	0x000000ff
        /*03bc*/ 	.word	0x00000148
        /*03c0*/ 	.short	0x0100
        /*03c2*/ 	.byte	0x04
	.zero		1


	//   ....[42]....
        /*03c4*/ 	.word	0x00000f30
        /*03c8*/ 	.word	0x000000ff
        /*03cc*/ 	.word	0x00000150
        /*03d0*/ 	.short	0x0100
        /*03d2*/ 	.byte	0x06
	.zero		1


	//   ....[43]....
        /*03d4*/ 	.word	0x00001e40
        /*03d8*/ 	.word	0x00000000
        /*03dc*/ 	.word	0x00000140
        /*03e0*/ 	.short	0x010a
        /*03e2*/ 	.byte	0xff
	.zero		1


	//   ....[44]....
        /*03e4*/ 	.word	0x00001e60
        /*03e8*/ 	.word	0x00000000
        /*03ec*/ 	.word	0x00000130
        /*03f0*/ 	.short	0x0101
        /*03f2*/ 	.byte	0xff
	.zero		1


	//   ....[45]....
        /*03f4*/ 	.word	0x00001f10
        /*03f8*/ 	.word	0x000000ff
        /*03fc*/ 	.word	0x00000040
        /*0400*/ 	.short	0x010a
        /*0402*/ 	.byte	0x04
	.zero		1


	//   ....[46]....
        /*0404*/ 	.word	0x00001fe0
        /*0408*/ 	.word	0x000000ff
        /*040c*/ 	.word	0x00000040
        /*0410*/ 	.short	0x010a
        /*0412*/ 	.byte	0x21
	.zero		1


	//   ....[47]....
        /*0414*/ 	.word	0x00002190
        /*0418*/ 	.word	0x000000ff
        /*041c*/ 	.word	0x00000040
        /*0420*/ 	.short	0x010a
        /*0422*/ 	.byte	0x05
	.zero		1


	//   ....[48]....
        /*0424*/ 	.word	0x000022d0
        /*0428*/ 	.word	0x000000ff
        /*042c*/ 	.word	0x000000c8
        /*0430*/ 	.short	0x0101
        /*0432*/ 	.byte	0x0d
	.zero		1


	//   ....[49]....
        /*0434*/ 	.word	0x000022f0
        /*0438*/ 	.word	0x000000ff
        /*043c*/ 	.word	0x00000040
        /*0440*/ 	.short	0x010a
        /*0442*/ 	.byte	0x04
	.zero		1


	//   ....[50]....
        /*0444*/ 	.word	0x00002370
        /*0448*/ 	.word	0x000000ff
        /*044c*/ 	.word	0x00000040
        /*0450*/ 	.short	0x010a
        /*0452*/ 	.byte	0x11
	.zero		1


	//   ....[51]....
        /*0454*/ 	.word	0x00002500
        /*0458*/ 	.word	0x000000ff
        /*045c*/ 	.word	0x00000040
        /*0460*/ 	.short	0x010a
        /*0462*/ 	.byte	0x05
	.zero		1


	//   ....[52]....
        /*0464*/ 	.word	0x00002650
        /*0468*/ 	.word	0x00000003
        /*046c*/ 	.word	0x000000d0
        /*0470*/ 	.short	0x010a
        /*0472*/ 	.byte	0xff
	.zero		1


	//   ....[53]....
        /*0474*/ 	.word	0x000027a0
        /*0478*/ 	.word	0x00000000
        /*047c*/ 	.word	0x00000000
        /*0480*/ 	.short	0x0101
        /*0482*/ 	.byte	0xff
	.zero		1


	//   ....[54]....
        /*0484*/ 	.word	0x00002d60
        /*0488*/ 	.word	0x000000ff
        /*048c*/ 	.word	0x00000000
        /*0490*/ 	.short	0x010a
        /*0492*/ 	.byte	0x04
	.zero		1


	//   ....[55]....
        /*0494*/ 	.word	0x00002df0
        /*0498*/ 	.word	0x000000ff
        /*049c*/ 	.word	0x00000000
        /*04a0*/ 	.short	0x010a
        /*04a2*/ 	.byte	0x05
	.zero		1


	//   ....[56]....
        /*04a4*/ 	.word	0x00002e80
        /*04a8*/ 	.word	0x000000ff
        /*04ac*/ 	.word	0x00000000
        /*04b0*/ 	.short	0x010a
        /*04b2*/ 	.byte	0x05
	.zero		1


	//   ....[57]....
        /*04b4*/ 	.word	0x00002f10
        /*04b8*/ 	.word	0x000000ff
        /*04bc*/ 	.word	0x00000000
        /*04c0*/ 	.short	0x010a
        /*04c2*/ 	.byte	0x05
	.zero		1


	//   ....[58]....
        /*04c4*/ 	.word	0x00002fa0
        /*04c8*/ 	.word	0x000000ff
        /*04cc*/ 	.word	0x00000000
        /*04d0*/ 	.short	0x010a
        /*04d2*/ 	.byte	0x05
	.zero		1


	//   ....[59]....
        /*04d4*/ 	.word	0x00003030
        /*04d8*/ 	.word	0x000000ff
        /*04dc*/ 	.word	0x00000000
        /*04e0*/ 	.short	0x010a
        /*04e2*/ 	.byte	0x05
	.zero		1


	//   ....[60]....
        /*04e4*/ 	.word	0x000030c0
        /*04e8*/ 	.word	0x000000ff
        /*04ec*/ 	.word	0x00000000
        /*04f0*/ 	.short	0x010a
        /*04f2*/ 	.byte	0x05
	.zero		1


	//   ....[61]....
        /*04f4*/ 	.word	0x00003160
        /*04f8*/ 	.word	0x00000000
        /*04fc*/ 	.word	0x00000000
        /*0500*/ 	.short	0x010a
        /*0502*/ 	.byte	0xff
	.zero		1


	//   ....[62]....
        /*0504*/ 	.word	0x000032a0
        /*0508*/ 	.word	0x00000002
        /*050c*/ 	.word	0x00000130
        /*0510*/ 	.short	0x010a
        /*0512*/ 	.byte	0xff
	.zero		1


	//   ....[63]....
        /*0514*/ 	.word	0x00003300
        /*0518*/ 	.word	0x00000004
        /*051c*/ 	.word	0x00000000
        /*0520*/ 	.short	0x0101
        /*0522*/ 	.byte	0xff
	.zero		1


	//   ....[64]....
        /*0524*/ 	.word	0x00003320
        /*0528*/ 	.word	0x000000ff
        /*052c*/ 	.word	0x000000e0
        /*0530*/ 	.short	0x010a
        /*0532*/ 	.byte	0x04
	.zero		1


	//   ....[65]....
        /*0534*/ 	.word	0x00003440
        /*0538*/ 	.word	0x00000002
        /*053c*/ 	.word	0x000000d0
        /*0540*/ 	.short	0x010a
        /*0542*/ 	.byte	0xff
	.zero		1


	//   ....[66]....
        /*0544*/ 	.word	0x00003550
        /*0548*/ 	.word	0x00000002
        /*054c*/ 	.word	0x00000000
        /*0550*/ 	.short	0x0101
        /*0552*/ 	.byte	0xff
	.zero		1


	//   ....[67]....
        /*0554*/ 	.word	0x000035e0
        /*0558*/ 	.word	0x000000ff
        /*055c*/ 	.word	0x000000e0
        /*0560*/ 	.short	0x0106
        /*0562*/ 	.byte	0x04
	.zero		1


	//   ....[68]....
        /*0564*/ 	.word	0x00003600
        /*0568*/ 	.word	0x000000ff
        /*056c*/ 	.word	0x000000e0
        /*0570*/ 	.short	0x010a
        /*0572*/ 	.byte	0x04
	.zero		1


	//   ....[69]....
        /*0574*/ 	.word	0x00003690
        /*0578*/ 	.word	0x000000ff
        /*057c*/ 	.word	0x000000e0
        /*0580*/ 	.short	0x0106
        /*0582*/ 	.byte	0x07
	.zero		1


	//   ....[70]....
        /*0584*/ 	.word	0x000036d0
        /*0588*/ 	.word	0x00000000
        /*058c*/ 	.word	0x000000e0
        /*0590*/ 	.short	0x010a
        /*0592*/ 	.byte	0xff
	.zero		1


	//   ....[71]....
        /*0594*/ 	.word	0x00003920
        /*0598*/ 	.word	0x000000ff
        /*059c*/ 	.word	0x00000008
        /*05a0*/ 	.short	0x010a
        /*05a2*/ 	.byte	0x05
	.zero		1


	//   ....[72]....
        /*05a4*/ 	.word	0x00003940
        /*05a8*/ 	.word	0x000000ff
        /*05ac*/ 	.word	0x00000008
        /*05b0*/ 	.short	0x010a
        /*05b2*/ 	.byte	0x05
	.zero		1


	//   ....[73]....
        /*05b4*/ 	.word	0x00003ad0
        /*05b8*/ 	.word	0x000000ff
        /*05bc*/ 	.word	0x00000008
        /*05c0*/ 	.short	0x010a
        /*05c2*/ 	.byte	0x05
	.zero		1


	//   ....[74]....
        /*05c4*/ 	.word	0x00003af0
        /*05c8*/ 	.word	0x000000ff
        /*05cc*/ 	.word	0x00000008
        /*05d0*/ 	.short	0x010a
        /*05d2*/ 	.byte	0x05
	.zero		1


	//   ....[75]....
        /*05d4*/ 	.word	0x00003bb0
        /*05d8*/ 	.word	0x000000ff
        /*05dc*/ 	.word	0x00000000
        /*05e0*/ 	.short	0x0101
        /*05e2*/ 	.byte	0x04
	.zero		1


	//   ....[76]....
        /*05e4*/ 	.word	0x00003ef0
        /*05e8*/ 	.word	0x00000000
        /*05ec*/ 	.word	0x000000d0
        /*05f0*/ 	.short	0x010a
        /*05f2*/ 	.byte	0xff
	.zero		1


	//   ....[77]....
        /*05f4*/ 	.word	0x00003fb0
        /*05f8*/ 	.word	0x00000000
        /*05fc*/ 	.word	0x00000000
        /*0600*/ 	.short	0x0101
        /*0602*/ 	.byte	0xff
	.zero		1


	//   ....[78]....
        /*0604*/ 	.word	0x00004070
        /*0608*/ 	.word	0x000000ff
        /*060c*/ 	.word	0x00000000
        /*0610*/ 	.short	0x010a
        /*0612*/ 	.byte	0x04
	.zero		1


	//   ....[79]....
        /*0614*/ 	.word	0x00004080
        /*0618*/ 	.word	0x000000ff
        /*061c*/ 	.word	0x00000110
        /*0620*/ 	.short	0x010a
        /*0622*/ 	.byte	0x1f
	.zero		1


	//   ....[80]....
        /*0624*/ 	.word	0x00004130
        /*0628*/ 	.word	0x000000ff
        /*062c*/ 	.word	0x00000000
        /*0630*/ 	.short	0x010a
        /*0632*/ 	.byte	0x05
	.zero		1


	//   ....[81]....
        /*0634*/ 	.word	0x00004260
        /*0638*/ 	.word	0x000000ff
        /*063c*/ 	.word	0x00000000
        /*0640*/ 	.short	0x010a
        /*0642*/ 	.byte	0x04
	.zero		1


	//   ....[82]....
        /*0644*/ 	.word	0x00004560
        /*0648*/ 	.word	0x000000ff
        /*064c*/ 	.word	0x00000000
        /*0650*/ 	.short	0x010a
        /*0652*/ 	.byte	0x04
	.zero		1


	//   ....[83]....
        /*0654*/ 	.word	0x000045f0
        /*0658*/ 	.word	0x000000ff
        /*065c*/ 	.word	0x00000000
        /*0660*/ 	.short	0x010a
        /*0662*/ 	.byte	0x05
	.zero		1


	//   ....[84]....
        /*0664*/ 	.word	0x00004680
        /*0668*/ 	.word	0x000000ff
        /*066c*/ 	.word	0x00000000
        /*0670*/ 	.short	0x010a
        /*0672*/ 	.byte	0x05
	.zero		1


	//   ....[85]....
        /*0674*/ 	.word	0x00004720
        /*0678*/ 	.word	0x00000000
        /*067c*/ 	.word	0x00000000
        /*0680*/ 	.short	0x010a
        /*0682*/ 	.byte	0xff
	.zero		1


	//   ....[86]....
        /*0684*/ 	.word	0x00004760
        /*0688*/ 	.word	0x00000000
        /*068c*/ 	.word	0x00000000
        /*0690*/ 	.short	0x010a
        /*0692*/ 	.byte	0xff
	.zero		1


	//   ....[87]....
        /*0694*/ 	.word	0x000047d0
        /*0698*/ 	.word	0x000000ff
        /*069c*/ 	.word	0x00000000
        /*06a0*/ 	.short	0x0101
        /*06a2*/ 	.byte	0x04
	.zero		1


	//   ....[88]....
        /*06a4*/ 	.word	0x00004810
        /*06a8*/ 	.word	0x000000ff
        /*06ac*/ 	.word	0x00000150
        /*06b0*/ 	.short	0x010a
        /*06b2*/ 	.byte	0x1a
	.zero		1


	//   ....[89]....
        /*06b4*/ 	.word	0x00004860
        /*06b8*/ 	.word	0x000000ff
        /*06bc*/ 	.word	0x00000000
        /*06c0*/ 	.short	0x0101
        /*06c2*/ 	.byte	0x04
	.zero		1


	//   ....[90]....
        /*06c4*/ 	.word	0x00004d40
        /*06c8*/ 	.word	0x0000000c
        /*06cc*/ 	.word	0x000000d0
        /*06d0*/ 	.short	0x010a
        /*06d2*/ 	.byte	0xff
	.zero		1


	//   ....[91]....
        /*06d4*/ 	.word	0x00004eb0
        /*06d8*/ 	.word	0x00000000
        /*06dc*/ 	.word	0x00000000
        /*06e0*/ 	.short	0x0101
        /*06e2*/ 	.byte	0xff
	.zero		1


	//   ....[92]....
        /*06e4*/ 	.word	0x00005340
        /*06e8*/ 	.word	0x000000ff
        /*06ec*/ 	.word	0x000000c8
        /*06f0*/ 	.short	0x010a
        /*06f2*/ 	.byte	0x15
	.zero		1


	//   ....[93]....
        /*06f4*/ 	.word	0x000054c0
        /*06f8*/ 	.word	0x000000ff
        /*06fc*/ 	.word	0x000000a0
        /*0700*/ 	.short	0x010a
        /*0702*/ 	.byte	0x15
	.zero		1


	//   ....[94]....
        /*0704*/ 	.word	0x000056b0
        /*0708*/ 	.word	0x000000ff
        /*070c*/ 	.word	0x00000080
        /*0710*/ 	.short	0x010b
        /*0712*/ 	.byte	0x15
	.zero		1


	//   ....[95]....
        /*0714*/ 	.word	0x000056c0
        /*0718*/ 	.word	0x000000ff
        /*071c*/ 	.word	0x00000000
        /*0720*/ 	.short	0x0101
        /*0722*/ 	.byte	0x2e
	.zero		1


	//   ....[96]....
        /*0724*/ 	.word	0x000056d0
        /*0728*/ 	.word	0x000000ff
        /*072c*/ 	.word	0x000000a8
        /*0730*/ 	.short	0x010a
        /*0732*/ 	.byte	0x15
	.zero		1


	//   ....[97]....
        /*0734*/ 	.word	0x00005880
        /*0738*/ 	.word	0x000000ff
        /*073c*/ 	.word	0x00000088
        /*0740*/ 	.short	0x010b
        /*0742*/ 	.byte	0x15
	.zero		1


	//   ....[98]....
        /*0744*/ 	.word	0x00005890
        /*0748*/ 	.word	0x000000ff
        /*074c*/ 	.word	0x00000000
        /*0750*/ 	.short	0x0101
        /*0752*/ 	.byte	0x27
	.zero		1


	//   ....[99]....
        /*0754*/ 	.word	0x000058a0
        /*0758*/ 	.word	0x000000ff
        /*075c*/ 	.word	0x000000b0
        /*0760*/ 	.short	0x010a
        /*0762*/ 	.byte	0x15
	.zero		1


	//   ....[100]....
        /*0764*/ 	.word	0x00005a50
        /*0768*/ 	.word	0x000000ff
        /*076c*/ 	.word	0x00000090
        /*0770*/ 	.short	0x010b
        /*0772*/ 	.byte	0x15
	.zero		1


	//   ....[101]....
        /*0774*/ 	.word	0x00005a60
        /*0778*/ 	.word	0x000000ff
        /*077c*/ 	.word	0x00000000
        /*0780*/ 	.short	0x0101
        /*0782*/ 	.byte	0x26
	.zero		1


	//   ....[102]....
        /*0784*/ 	.word	0x00005a70
        /*0788*/ 	.word	0x000000ff
        /*078c*/ 	.word	0x000000b8
        /*0790*/ 	.short	0x010a
        /*0792*/ 	.byte	0x15
	.zero		1


	//   ....[103]....
        /*0794*/ 	.word	0x00005cc0
        /*0798*/ 	.word	0x000000ff
        /*079c*/ 	.word	0x00000098
        /*07a0*/ 	.short	0x010b
        /*07a2*/ 	.byte	0x15
	.zero		1


	//   ....[104]....
        /*07a4*/ 	.word	0x00005cd0
        /*07a8*/ 	.word	0x000000ff
        /*07ac*/ 	.word	0x00000000
        /*07b0*/ 	.short	0x0101
        /*07b2*/ 	.byte	0x25
	.zero		1


	//   ....[105]....
        /*07b4*/ 	.word	0x00005d10
        /*07b8*/ 	.word	0x000000ff
        /*07bc*/ 	.word	0x000000a0
        /*07c0*/ 	.short	0x010a
        /*07c2*/ 	.byte	0x15
	.zero		1


	//   ....[106]....
        /*07c4*/ 	.word	0x00005d30
        /*07c8*/ 	.word	0x000000ff
        /*07cc*/ 	.word	0x000000a8
        /*07d0*/ 	.short	0x010a
        /*07d2*/ 	.byte	0x15
	.zero		1


	//   ....[107]....
        /*07d4*/ 	.word	0x00005d50
        /*07d8*/ 	.word	0x000000ff
        /*07dc*/ 	.word	0x000000b0
        /*07e0*/ 	.short	0x010a
        /*07e2*/ 	.byte	0x15
	.zero		1


	//   ....[108]....
        /*07e4*/ 	.word	0x00005d90
        /*07e8*/ 	.word	0x00000000
        /*07ec*/ 	.word	0x000000b8
        /*07f0*/ 	.short	0x010a
        /*07f2*/ 	.byte	0xff
	.zero		1


	//   ....[109]....
        /*07f4*/ 	.word	0x00006100
        /*07f8*/ 	.word	0x00000003
        /*07fc*/ 	.word	0x000000d0
        /*0800*/ 	.short	0x010a
        /*0802*/ 	.byte	0xff
	.zero		1


	//   ....[110]....
        /*0804*/ 	.word	0x00006280
        /*0808*/ 	.word	0x00000000
        /*080c*/ 	.word	0x00000000
        /*0810*/ 	.short	0x0101
        /*0812*/ 	.byte	0xff
	.zero		1


	//   ....[111]....
        /*0814*/ 	.word	0x00006da0
        /*0818*/ 	.word	0x000000ff
        /*081c*/ 	.word	0x00000080
        /*0820*/ 	.short	0x010a
        /*0822*/ 	.byte	0x2b
	.zero		1


	//   ....[112]....
        /*0824*/ 	.word	0x00006dc0
        /*0828*/ 	.word	0x00000065
        /*082c*/ 	.word	0x000000f0
        /*0830*/ 	.short	0x010a
        /*0832*/ 	.byte	0xff
	.zero		1


	//   ....[113]....
        /*0834*/ 	.word	0x00006eb0
        /*0838*/ 	.word	0x000000ff
        /*083c*/ 	.word	0x00000080
        /*0840*/ 	.short	0x010a
        /*0842*/ 	.byte	0x2b
	.zero		1


	//   ....[114]....
        /*0844*/ 	.word	0x00006fa0
        /*0848*/ 	.word	0x00000065
        /*084c*/ 	.word	0x000000f0
        /*0850*/ 	.short	0x010a
        /*0852*/ 	.byte	0xff
	.zero		1


	//   ....[115]....
        /*0854*/ 	.word	0x00007ab0
        /*0858*/ 	.word	0x00000000
        /*085c*/ 	.word	0x00000000
        /*0860*/ 	.short	0x0101
        /*0862*/ 	.byte	0xff
	.zero		1


	//   ....[116]....
        /*0864*/ 	.word	0x00007ac0
        /*0868*/ 	.word	0x00000003
        /*086c*/ 	.word	0x00000080
        /*0870*/ 	.short	0x010a
        /*0872*/ 	.byte	0xff
	.zero		1


	//   ....[117]....
        /*0874*/ 	.word	0x00007ba0
        /*0878*/ 	.word	0x00000003
        /*087c*/ 	.word	0x00000080
        /*0880*/ 	.short	0x010a
        /*0882*/ 	.byte	0xff
	.zero		1


	//   ....[118]....
        /*0884*/ 	.word	0x00008750
        /*0888*/ 	.word	0x0000003d
        /*088c*/ 	.word	0x00000000
        /*0890*/ 	.short	0x0101
        /*0892*/ 	.byte	0xff
	.zero		1


	//   ....[119]....
        /*0894*/ 	.word	0x00008770
        /*0898*/ 	.word	0x0000003e
        /*089c*/ 	.word	0x00000080
        /*08a0*/ 	.short	0x010a
        /*08a2*/ 	.byte	0xff
	.zero		1


	//   ....[120]....
        /*08a4*/ 	.word	0x00008840
        /*08a8*/ 	.word	0x0000003e
        /*08ac*/ 	.word	0x00000080
        /*08b0*/ 	.short	0x010a
        /*08b2*/ 	.byte	0xff
	.zero		1


	//   ....[121]....
        /*08b4*/ 	.word	0x000093e0
        /*08b8*/ 	.word	0x0000003d
        /*08bc*/ 	.word	0x00000000
        /*08c0*/ 	.short	0x0101
        /*08c2*/ 	.byte	0xff
	.zero		1


	//   ....[122]....
        /*08c4*/ 	.word	0x00009400
        /*08c8*/ 	.word	0x0000003e
        /*08cc*/ 	.word	0x00000080
        /*08d0*/ 	.short	0x010a
        /*08d2*/ 	.byte	0xff
	.zero		1


	//   ....[123]....
        /*08d4*/ 	.word	0x000094d0
        /*08d8*/ 	.word	0x0000003e
        /*08dc*/ 	.word	0x00000080
        /*08e0*/ 	.short	0x010a
        /*08e2*/ 	.byte	0xff
	.zero		1


	//   ....[124]....
        /*08e4*/ 	.word	0x000097a0
        /*08e8*/ 	.word	0x00000065
        /*08ec*/ 	.word	0x00000000
        /*08f0*/ 	.short	0x0101
        /*08f2*/ 	.byte	0xff
	.zero		1


	//   ....[125]....
        /*08f4*/ 	.word	0x0000a0c0
        /*08f8*/ 	.word	0x00000003
        /*08fc*/ 	.word	0x00000000
        /*0900*/ 	.short	0x0101
        /*0902*/ 	.byte	0xff
	.zero		1


	//   ....[126]....
        /*0904*/ 	.word	0x0000a380
        /*0908*/ 	.word	0x000000ff
        /*090c*/ 	.word	0x00000000
        /*0910*/ 	.short	0x0101
        /*0912*/ 	.byte	0x06
	.zero		1


	//   ....[127]....
        /*0914*/ 	.word	0x0000a3a0
        /*0918*/ 	.word	0x00000000
        /*091c*/ 	.word	0x00000140
        /*0920*/ 	.short	0x010a
        /*0922*/ 	.byte	0xff
	.zero		1


	//   ....[128]....
        /*0924*/ 	.word	0x0000a400
        /*0928*/ 	.word	0x00000000
        /*092c*/ 	.word	0x00000040
        /*0930*/ 	.short	0x010a
        /*0932*/ 	.byte	0xff
	.zero		1


	//   ....[129]....
        /*0934*/ 	.word	0x0000a460
        /*0938*/ 	.word	0x00000000
        /*093c*/ 	.word	0x00000040
        /*0940*/ 	.short	0x010a
        /*0942*/ 	.byte	0xff
	.zero		1


	//   ....[130]....
        /*0944*/ 	.word	0x0000a4b0
        /*0948*/ 	.word	0x00000003
        /*094c*/ 	.word	0x000000d0
        /*0950*/ 	.short	0x010a
        /*0952*/ 	.byte	0xff
	.zero		1


	//   ....[131]....
        /*0954*/ 	.word	0x0000a510
        /*0958*/ 	.word	0x00000000
        /*095c*/ 	.word	0x00000000
        /*0960*/ 	.short	0x010a
        /*0962*/ 	.byte	0xff
	.zero		1


	//   ....[132]....
        /*0964*/ 	.word	0x0000a570
        /*0968*/ 	.word	0x00000000
        /*096c*/ 	.word	0x00000000
        /*0970*/ 	.short	0x010a
        /*0972*/ 	.byte	0xff
	.zero		1


	//   ....[133]....
        /*0974*/ 	.word	0x0000a5d0
        /*0978*/ 	.word	0x00000000
        /*097c*/ 	.word	0x00000000
        /*0980*/ 	.short	0x010a
        /*0982*/ 	.byte	0xff
	.zero		1


	//   ....[134]....
        /*0984*/ 	.word	0x0000a630
        /*0988*/ 	.word	0x00000000
        /*098c*/ 	.word	0x00000000
        /*0990*/ 	.short	0x010a
        /*0992*/ 	.byte	0xff
	.zero		1


	//   ....[135]....
        /*0994*/ 	.word	0x0000a690
        /*0998*/ 	.word	0x00000000
        /*099c*/ 	.word	0x00000000
        /*09a0*/ 	.short	0x010a
        /*09a2*/ 	.byte	0xff
	.zero		1


	//   ....[136]....
        /*09a4*/ 	.word	0x0000a6f0
        /*09a8*/ 	.word	0x00000000
        /*09ac*/ 	.word	0x00000000
        /*09b0*/ 	.short	0x010a
        /*09b2*/ 	.byte	0xff
	.zero		1


	//   ....[137]....
        /*09b4*/ 	.word	0x0000a750
        /*09b8*/ 	.word	0x00000000
        /*09bc*/ 	.word	0x00000000
        /*09c0*/ 	.short	0x010a
        /*09c2*/ 	.byte	0xff
	.zero		1


	//   ....[138]....
        /*09c4*/ 	.word	0x0000a7a0
        /*09c8*/ 	.word	0x00000002
        /*09cc*/ 	.word	0x00000130
        /*09d0*/ 	.short	0x010a
        /*09d2*/ 	.byte	0xff
	.zero		1


	//   ....[139]....
        /*09d4*/ 	.word	0x0000a800
        /*09d8*/ 	.word	0x00000002
        /*09dc*/ 	.word	0x000000e0
        /*09e0*/ 	.short	0x010a
        /*09e2*/ 	.byte	0xff
	.zero		1


	//   ....[140]....
        /*09e4*/ 	.word	0x0000a850
        /*09e8*/ 	.word	0x00000002
        /*09ec*/ 	.word	0x000000d0
        /*09f0*/ 	.short	0x010a
        /*09f2*/ 	.byte	0xff
	.zero		1


	//   ....[141]....
        /*09f4*/ 	.word	0x0000a8b0
        /*09f8*/ 	.word	0x00000000
        /*09fc*/ 	.word	0x000000e0
        /*0a00*/ 	.short	0x010a
        /*0a02*/ 	.byte	0xff
	.zero		1


	//   ....[142]....
        /*0a04*/ 	.word	0x0000a910
        /*0a08*/ 	.word	0x00000000
        /*0a0c*/ 	.word	0x00000008
        /*0a10*/ 	.short	0x010a
        /*0a12*/ 	.byte	0xff
	.zero		1


	//   ....[143]....
        /*0a14*/ 	.word	0x0000aa00
        /*0a18*/ 	.word	0x00000000
        /*0a1c*/ 	.word	0x00000008
        /*0a20*/ 	.short	0x010a
        /*0a22*/ 	.byte	0xff
	.zero		1


	//   ....[144]....
        /*0a24*/ 	.word	0x0000aa50
        /*0a28*/ 	.word	0x00000000
        /*0a2c*/ 	.word	0x000000d0
        /*0a30*/ 	.short	0x010a
        /*0a32*/ 	.byte	0xff
	.zero		1


	//   ....[145]....
        /*0a34*/ 	.word	0x0000aab0
        /*0a38*/ 	.word	0x00000000
        /*0a3c*/ 	.word	0x00000110
        /*0a40*/ 	.short	0x010a
        /*0a42*/ 	.byte	0xff
	.zero		1


	//   ....[146]....
        /*0a44*/ 	.word	0x0000ab10
        /*0a48*/ 	.word	0x00000000
        /*0a4c*/ 	.word	0x00000000
        /*0a50*/ 	.short	0x010a
        /*0a52*/ 	.byte	0xff
	.zero		1


	//   ....[147]....
        /*0a54*/ 	.word	0x0000ab70
        /*0a58*/ 	.word	0x00000000
        /*0a5c*/ 	.word	0x00000000
        /*0a60*/ 	.short	0x010a
        /*0a62*/ 	.byte	0xff
	.zero		1


	//   ....[148]....
        /*0a64*/ 	.word	0x0000abd0
        /*0a68*/ 	.word	0x00000000
        /*0a6c*/ 	.word	0x00000000
        /*0a70*/ 	.short	0x010a
        /*0a72*/ 	.byte	0xff
	.zero		1


	//   ....[149]....
        /*0a74*/ 	.word	0x0000ac30
        /*0a78*/ 	.word	0x00000000
        /*0a7c*/ 	.word	0x00000000
        /*0a80*/ 	.short	0x010a
        /*0a82*/ 	.byte	0xff
	.zero		1


	//   ....[150]....
        /*0a84*/ 	.word	0x0000ac90
        /*0a88*/ 	.word	0x00000000
        /*0a8c*/ 	.word	0x00000150
        /*0a90*/ 	.short	0x010a
        /*0a92*/ 	.byte	0xff
	.zero		1


	//   ....[151]....
        /*0a94*/ 	.word	0x0000ace0
        /*0a98*/ 	.word	0x0000000c
        /*0a9c*/ 	.word	0x000000d0
        /*0aa0*/ 	.short	0x010a
        /*0aa2*/ 	.byte	0xff
	.zero		1


	//   ....[152]....
        /*0aa4*/ 	.word	0x0000ad40
        /*0aa8*/ 	.word	0x00000000
        /*0aac*/ 	.word	0x000000c8
        /*0ab0*/ 	.short	0x010a
        /*0ab2*/ 	.byte	0xff
	.zero		1


	//   ....[153]....
        /*0ab4*/ 	.word	0x0000ada0
        /*0ab8*/ 	.word	0x00000000
        /*0abc*/ 	.word	0x000000a0
        /*0ac0*/ 	.short	0x010a
        /*0ac2*/ 	.byte	0xff
	.zero		1


	//   ....[154]....
        /*0ac4*/ 	.word	0x0000ae00
        /*0ac8*/ 	.word	0x00000000
        /*0acc*/ 	.word	0x000000a8
        /*0ad0*/ 	.short	0x010a
        /*0ad2*/ 	.byte	0xff
	.zero		1


	//   ....[155]....
        /*0ad4*/ 	.word	0x0000ae60
        /*0ad8*/ 	.word	0x00000000
        /*0adc*/ 	.word	0x000000b0
        /*0ae0*/ 	.short	0x010a
        /*0ae2*/ 	.byte	0xff
	.zero		1


	//   ....[156]....
        /*0ae4*/ 	.word	0x0000aec0
        /*0ae8*/ 	.word	0x00000000
        /*0aec*/ 	.word	0x000000b8
        /*0af0*/ 	.short	0x010a
        /*0af2*/ 	.byte	0xff
	.zero		1


	//   ....[157]....
        /*0af4*/ 	.word	0x0000af20
        /*0af8*/ 	.word	0x00000000
        /*0afc*/ 	.word	0x000000a0
        /*0b00*/ 	.short	0x010a
        /*0b02*/ 	.byte	0xff
	.zero		1


	//   ....[158]....
        /*0b04*/ 	.word	0x0000af80
        /*0b08*/ 	.word	0x00000000
        /*0b0c*/ 	.word	0x000000a8
        /*0b10*/ 	.short	0x010a
        /*0b12*/ 	.byte	0xff
	.zero		1


	//   ....[159]....
        /*0b14*/ 	.word	0x0000afe0
        /*0b18*/ 	.word	0x00000000
        /*0b1c*/ 	.word	0x000000b0
        /*0b20*/ 	.short	0x010a
        /*0b22*/ 	.byte	0xff
	.zero		1


	//   ....[160]....
        /*0b24*/ 	.word	0x0000b030
        /*0b28*/ 	.word	0x00000003
        /*0b2c*/ 	.word	0x000000d0
        /*0b30*/ 	.short	0x010a
        /*0b32*/ 	.byte	0xff
	.zero		1


	//   ....[161]....
        /*0b34*/ 	.word	0x0000b090
        /*0b38*/ 	.word	0x00000002
        /*0b3c*/ 	.word	0x00000080
        /*0b40*/ 	.short	0x010a
        /*0b42*/ 	.byte	0xff
	.zero		1


	//   ....[162]....
        /*0b44*/ 	.word	0x0000b0e0
        /*0b48*/ 	.word	0x00000065
        /*0b4c*/ 	.word	0x000000f0
        /*0b50*/ 	.short	0x010a
        /*0b52*/ 	.byte	0xff
	.zero		1


	//   ....[163]....
        /*0b54*/ 	.word	0x0000b130
        /*0b58*/ 	.word	0x00000003
        /*0b5c*/ 	.word	0x00000080
        /*0b60*/ 	.short	0x010a
        /*0b62*/ 	.byte	0xff
	.zero		1


	//   ....[164]....
        /*0b64*/ 	.word	0x0000b180
        /*0b68*/ 	.word	0x0000003e
        /*0b6c*/ 	.word	0x00000080
        /*0b70*/ 	.short	0x010a
        /*0b72*/ 	.byte	0xff
	.zero		1


	//   ....[165]....
        /*0b74*/ 	.word	0x0000b1d0
        /*0b78*/ 	.word	0x0000003e
        /*0b7c*/ 	.word	0x00000080
        /*0b80*/ 	.short	0x010a
        /*0b82*/ 	.byte	0xff
	.zero		1


	//----- nvinfo : EIATTR_NUM_MBARRIERS
	.align		4
.L_47:
        /*0b84*/ 	.byte	0x03, 0x38
        /*0b86*/ 	.short	0x002b


	//----- nvinfo : EIATTR_EXIT_INSTR_OFFSETS
	.align		4
        /*0b88*/ 	.byte	0x04, 0x1c
        /*0b8a*/ 	.short	(.L_49 - .L_48)


	//   ....[0]....
.L_48:
        /*0b8c*/ 	.word	0x00003190


	//   ....[1]....
        /*0b90*/ 	.word	0x000036a0


	//   ....[2]....
        /*0b94*/ 	.word	0x00003700


	//   ....[3]....
        /*0b98*/ 	.word	0x00004a90


	//   ....[4]....
        /*0b9c*/ 	.word	0x00005dc0


	//   ....[5]....
        /*0ba0*/ 	.word	0x00005e00


	//   ....[6]....
        /*0ba4*/ 	.word	0x0000a270


	//   ....[7]....
        /*0ba8*/ 	.word	0x0000a2e0


	//   ....[8]....
        /*0bac*/ 	.word	0x0000a310


	//   ....[9]....
        /*0bb0*/ 	.word	0x0000a390


	//----- nvinfo : EIATTR_MAX_THREADS
	.align		4
.L_49:
        /*0bb4*/ 	.byte	0x04, 0x05
        /*0bb6*/ 	.short	(.L_51 - .L_50)
.L_50:
        /*0bb8*/ 	.word	0x00000100
        /*0bbc*/ 	.word	0x00000001
        /*0bc0*/ 	.word	0x00000001


	//----- nvinfo : EIATTR_CRS_STACK_SIZE
	.align		4
.L_51:
        /*0bc4*/ 	.byte	0x04, 0x1e
        /*0bc6*/ 	.short	(.L_53 - .L_52)
.L_52:
        /*0bc8*/ 	.word	0x00000000


	//----- nvinfo : EIATTR_CBANK_PARAM_SIZE
	.align		4
.L_53:
        /*0bcc*/ 	.byte	0x03, 0x19
        /*0bce*/ 	.short	0x0800


	//----- nvinfo : EIATTR_PARAM_CBANK
	.align		4
        /*0bd0*/ 	.byte	0x04, 0x0a
        /*0bd2*/ 	.short	(.L_55 - .L_54)
	.align		4
.L_54:
        /*0bd4*/ 	.word	index@(.nv.constant0._ZN7cutlass13device_kernelINS_4gemm6kernel13GemmUniversalIN4cute5tupleIJiiiiEEENS1_10collective13CollectiveMmaINS1_35MainloopSm100TmaUmmaWarpSpecializedILi8ELi2ELi4ENS5_IJNS4_1CILi4EEESB_NSA_ILi1EEEEEEEENS5_IJNSA_ILi128EEENSA_ILi256EEENSA_ILi64EEEEEENS_6half_tENS5_IJlSC_lEEESJ_SK_NS4_8TiledMMAINS4_8MMA_AtomIJNS4_26SM100_MMA_F16BF16_2x1SM_SSISJ_SJ_fLi128ELi256ELNS4_4UMMA5MajorE0ELSP_0ELNSO_7ScaleInE0ELSQ_0EEEEEENS4_6LayoutINS5_IJSC_SC_SC_EEENS5_IJNSA_ILi0EEESV_SV_EEEEENS5_IJNS4_10UnderscoreESY_SY_EEEEENS4_28SM100_TMA_2SM_LOAD_MULTICASTENS4_14ComposedLayoutINS4_7SwizzleILi3ELi4ELi3EEENS4_18smem_ptr_flag_bitsILi16EEENST_INS5_IJNSA_ILi8EEESH_EEENS5_IJSH_SC_EEEEEEEvNS4_8identityES11_S1B_vS1C_EENS_8epilogue10collective18CollectiveEpilogueINS1E_23Sm100TmaWarpSpecializedILi4ELi2ELi32ELb1ELb0EEEJNS5_IJSH_SG_SH_EEENS5_IJNST_ISH_SC_EENST_INS5_IJNSA_ILi32EEENSA_ILi2EEEEEENS5_IJSC_SF_EEEEEEEESJ_SK_SJ_SK_NS1E_6fusion15FusionCallbacksIS1I_NS1R_17LinearCombinationISJ_fSJ_fLNS_15FloatRoundStyleE2EEES1J_S1Q_JEEENS4_5SM1004TMEM4LOAD26SM100_TMEM_LOAD_32dp32b32xENS4_13SM90_TMA_LOADENS12_INS13_ILi2ELi4ELi3EEES16_NST_INS5_IJS17_S1L_EEENS5_IJS1L_SC_EEEEEEENS4_39AutoVectorizingCopyWithAssumedAlignmentILi128EEENS4_14SM90_TMA_STOREES26_S28_S28_EEEvvEEEEvNT_6ParamsE)
        /*0bd8*/ 	.short	0x0380
        /*0bda*/ 	.short	0x0800


	//----- nvinfo : EIATTR_SW_WAR
	.align		4
.L_55:
        /*0bdc*/ 	.byte	0x04, 0x36
        /*0bde*/ 	.short	(.L_57 - .L_56)
.L_56:
        /*0be0*/ 	.word	0x00000008
.L_57:


//--------------------- .nv.callgraph             --------------------------
	.section	.nv.callgraph,"",@"SHT_CUDA_CALLGRAPH"
	.align	4
	.sectionentsize	8
	.align		4
        /*0000*/ 	.word	0x00000000
	.align		4
        /*0004*/ 	.word	0xffffffff
	.align		4
        /*0008*/ 	.word	index@(_ZN7cutlass13device_kernelINS_4gemm6kernel13GemmUniversalIN4cute5tupleIJiiiiEEENS1_10collective13CollectiveMmaINS1_35MainloopSm100TmaUmmaWarpSpecializedILi8ELi2ELi4ENS5_IJNS4_1CILi4EEESB_NSA_ILi1EEEEEEEENS5_IJNSA_ILi128EEENSA_ILi256EEENSA_ILi64EEEEEENS_6half_tENS5_IJlSC_lEEESJ_SK_NS4_8TiledMMAINS4_8MMA_AtomIJNS4_26SM100_MMA_F16BF16_2x1SM_SSISJ_SJ_fLi128ELi256ELNS4_4UMMA5MajorE0ELSP_0ELNSO_7ScaleInE0ELSQ_0EEEEEENS4_6LayoutINS5_IJSC_SC_SC_EEENS5_IJNSA_ILi0EEESV_SV_EEEEENS5_IJNS4_10UnderscoreESY_SY_EEEEENS4_28SM100_TMA_2SM_LOAD_MULTICASTENS4_14ComposedLayoutINS4_7SwizzleILi3ELi4ELi3EEENS4_18smem_ptr_flag_bitsILi16EEENST_INS5_IJNSA_ILi8EEESH_EEENS5_IJSH_SC_EEEEEEEvNS4_8identityES11_S1B_vS1C_EENS_8epilogue10collective18CollectiveEpilogueINS1E_23Sm100TmaWarpSpecializedILi4ELi2ELi32ELb1ELb0EEEJNS5_IJSH_SG_SH_EEENS5_IJNST_ISH_SC_EENST_INS5_IJNSA_ILi32EEENSA_ILi2EEEEEENS5_IJSC_SF_EEEEEEEESJ_SK_SJ_SK_NS1E_6fusion15FusionCallbacksIS1I_NS1R_17LinearCombinationISJ_fSJ_fLNS_15FloatRoundStyleE2EEES1J_S1Q_JEEENS4_5SM1004TMEM4LOAD26SM100_TMEM_LOAD_32dp32b32xENS4_13SM90_TMA_LOADENS12_INS13_ILi2ELi4ELi3EEES16_NST_INS5_IJS17_S1L_EEENS5_IJS1L_SC_EEEEEEENS4_39AutoVectorizingCopyWithAssumedAlignmentILi128EEENS4_14SM90_TMA_STOREES26_S28_S28_EEEvvEEEEvNT_6ParamsE)
	.align		4
        /*000c*/ 	.word	index@(__assertfail)
	.align		4
        /*0010*/ 	.word	0x00000000
	.align		4
        /*0014*/ 	.word	0xfffffffe
	.align		4
        /*0018*/ 	.word	0x00000000
	.align		4
        /*001c*/ 	.word	0xfffffffd
	.align		4
        /*0020*/ 	.word	0x00000000
	.align		4
        /*0024*/ 	.word	0xfffffffc


//--------------------- .nv.constant4             --------------------------
	.section	.nv.constant4,"a",@progbits
	.align	8
	.align		8
.nv.constant4:
        /*0000*/ 	.dword	__assertfail
	.align		8
        /*0008*/ 	.dword	__unnamed_1
	.align		8
        /*0010*/ 	.dword	__unnamed_2
	.align		8
        /*0018*/ 	.dword	_ZN40_INTERNAL_b3d81e7f_4_k_cu_203e9bea_353884cuda3std3__45__cpo5beginE
	.align		8
        /*0020*/ 	.dword	_ZN40_INTERNAL_b3d81e7f_4_k_cu_203e9bea_353884cuda3std3__45__cpo3endE
	.align		8
        /*0028*/ 	.dword	_ZN40_INTERNAL_b3d81e7f_4_k_cu_203e9bea_353884cuda3std3__45__cpo6cbeginE
	.align		8
        /*0030*/ 	.dword	_ZN40_INTERNAL_b3d81e7f_4_k_cu_203e9bea_353884cuda3std3__45__cpo4cendE
	.align		8
        /*0038*/ 	.dword	_ZN40_INTERNAL_b3d81e7f_4_k_cu_203e9bea_353884cuda3std3__442_GLOBAL__N__b3d81e7f_4_k_cu_203e9bea_353886ignoreE
	.align		8
        /*0040*/ 	.dword	_ZN40_INTERNAL_b3d81e7f_4_k_cu_203e9bea_353884cuda3std3__419piecewise_constructE
	.align		8
        /*0048*/ 	.dword	_ZN40_INTERNAL_b3d81e7f_4_k_cu_203e9bea_353884cuda3std3__48in_placeE
	.align		8
        /*0050*/ 	.dword	_ZN40_INTERNAL_b3d81e7f_4_k_cu_203e9bea_353884cuda3std6ranges3__45__cpo4swapE
	.align		8
        /*0058*/ 	.dword	_ZN40_INTERNAL_b3d81e7f_4_k_cu_203e9bea_353884cuda3std6ranges3__45__cpo9iter_moveE
	.align		8
        /*0060*/ 	.dword	_ZN40_INTERNAL_b3d81e7f_4_k_cu_203e9bea_353884cute7productE
	.align		8
        /*0068*/ 	.dword	_ZN40_INTERNAL_b3d81e7f_4_k_cu_203e9bea_353884cute1_E
	.align		8
        /*0070*/ 	.dword	$str$25
	.align		8
        /*0078*/ 	.dword	$str$26
	.align		8
        /*0080*/ 	.dword	$str$27
	.align		8
        /*0088*/ 	.dword	$str$28


//--------------------- .text._ZN7cutlass13device_kernelINS_4gemm6kernel13GemmUniversalIN4cute5tupleIJiiiiEEENS1_10collective13CollectiveMmaINS1_35MainloopSm100TmaUmmaWarpSpecializedILi8ELi2ELi4ENS5_IJNS4_1CILi4EEESB_NSA_ILi1EEEEEEEENS5_IJNSA_ILi128EEENSA_ILi256EEENSA_ILi64EEEEEENS_6half_tENS5_IJlSC_lEEESJ_SK_NS4_8TiledMMAINS4_8MMA_AtomIJNS4_26SM100_MMA_F16BF16_2x1SM_SSISJ_SJ_fLi128ELi256ELNS4_4UMMA5MajorE0ELSP_0ELNSO_7ScaleInE0ELSQ_0EEEEEENS4_6LayoutINS5_IJSC_SC_SC_EEENS5_IJNSA_ILi0EEESV_SV_EEEEENS5_IJNS4_10UnderscoreESY_SY_EEEEENS4_28SM100_TMA_2SM_LOAD_MULTICASTENS4_14ComposedLayoutINS4_7SwizzleILi3ELi4ELi3EEENS4_18smem_ptr_flag_bitsILi16EEENST_INS5_IJNSA_ILi8EEESH_EEENS5_IJSH_SC_EEEEEEEvNS4_8identityES11_S1B_vS1C_EENS_8epilogue10collective18CollectiveEpilogueINS1E_23Sm100TmaWarpSpecializedILi4ELi2ELi32ELb1ELb0EEEJNS5_IJSH_SG_SH_EEENS5_IJNST_ISH_SC_EENST_INS5_IJNSA_ILi32EEENSA_ILi2EEEEEENS5_IJSC_SF_EEEEEEEESJ_SK_SJ_SK_NS1E_6fusion15FusionCallbacksIS1I_NS1R_17LinearCombinationISJ_fSJ_fLNS_15FloatRoundStyleE2EEES1J_S1Q_JEEENS4_5SM1004TMEM4LOAD26SM100_TMEM_LOAD_32dp32b32xENS4_13SM90_TMA_LOADENS12_INS13_ILi2ELi4ELi3EEES16_NST_INS5_IJS17_S1L_EEENS5_IJS1L_SC_EEEEEEENS4_39AutoVectorizingCopyWithAssumedAlignmentILi128EEENS4_14SM90_TMA_STOREES26_S28_S28_EEEvvEEEEvNT_6ParamsE --------------------------
	.section	.text._ZN7cutlass13device_kernelINS_4gemm6kernel13GemmUniversalIN4cute5tupleIJiiiiEEENS1_10collective13CollectiveMmaINS1_35MainloopSm100TmaUmmaWarpSpecializedILi8ELi2ELi4ENS5_IJNS4_1CILi4EEESB_NSA_ILi1EEEEEEEENS5_IJNSA_ILi128EEENSA_ILi256EEENSA_ILi64EEEEEENS_6half_tENS5_IJlSC_lEEESJ_SK_NS4_8TiledMMAINS4_8MMA_AtomIJNS4_26SM100_MMA_F16BF16_2x1SM_SSISJ_SJ_fLi128ELi256ELNS4_4UMMA5MajorE0ELSP_0ELNSO_7ScaleInE0ELSQ_0EEEEEENS4_6LayoutINS5_IJSC_SC_SC_EEENS5_IJNSA_ILi0EEESV_SV_EEEEENS5_IJNS4_10UnderscoreESY_SY_EEEEENS4_28SM100_TMA_2SM_LOAD_MULTICASTENS4_14ComposedLayoutINS4_7SwizzleILi3ELi4ELi3EEENS4_18smem_ptr_flag_bitsILi16EEENST_INS5_IJNSA_ILi8EEESH_EEENS5_IJSH_SC_EEEEEEEvNS4_8identityES11_S1B_vS1C_EENS_8epilogue10collective18CollectiveEpilogueINS1E_23Sm100TmaWarpSpecializedILi4ELi2ELi32ELb1ELb0EEEJNS5_IJSH_SG_SH_EEENS5_IJNST_ISH_SC_EENST_INS5_IJNSA_ILi32EEENSA_ILi2EEEEEENS5_IJSC_SF_EEEEEEEESJ_SK_SJ_SK_NS1E_6fusion15FusionCallbacksIS1I_NS1R_17LinearCombinationISJ_fSJ_fLNS_15FloatRoundStyleE2EEES1J_S1Q_JEEENS4_5SM1004TMEM4LOAD26SM100_TMEM_LOAD_32dp32b32xENS4_13SM90_TMA_LOADENS12_INS13_ILi2ELi4ELi3EEES16_NST_INS5_IJS17_S1L_EEENS5_IJS1L_SC_EEEEEEENS4_39AutoVectorizingCopyWithAssumedAlignmentILi128EEENS4_14SM90_TMA_STOREES26_S28_S28_EEEvvEEEEvNT_6ParamsE,"ax",@progbits
	.align	128
.text._ZN7cutlass13device_kernelINS_4gemm6kernel13GemmUniversalIN4cute5tupleIJiiiiEEENS1_10collective13CollectiveMmaINS1_35MainloopSm100TmaUmmaWarpSpecializedILi8ELi2ELi4ENS5_IJNS4_1CILi4EEESB_NSA_ILi1EEEEEEEENS5_IJNSA_ILi128EEENSA_ILi256EEENSA_ILi64EEEEEENS_6half_tENS5_IJlSC_lEEESJ_SK_NS4_8TiledMMAINS4_8MMA_AtomIJNS4_26SM100_MMA_F16BF16_2x1SM_SSISJ_SJ_fLi128ELi256ELNS4_4UMMA5MajorE0ELSP_0ELNSO_7ScaleInE0ELSQ_0EEEEEENS4_6LayoutINS5_IJSC_SC_SC_EEENS5_IJNSA_ILi0EEESV_SV_EEEEENS5_IJNS4_10UnderscoreESY_SY_EEEEENS4_28SM100_TMA_2SM_LOAD_MULTICASTENS4_14ComposedLayoutINS4_7SwizzleILi3ELi4ELi3EEENS4_18smem_ptr_flag_bitsILi16EEENST_INS5_IJNSA_ILi8EEESH_EEENS5_IJSH_SC_EEEEEEEvNS4_8identityES11_S1B_vS1C_EENS_8epilogue10collective18CollectiveEpilogueINS1E_23Sm100TmaWarpSpecializedILi4ELi2ELi32ELb1ELb0EEEJNS5_IJSH_SG_SH_EEENS5_IJNST_ISH_SC_EENST_INS5_IJNSA_ILi32EEENSA_ILi2EEEEEENS5_IJSC_SF_EEEEEEEESJ_SK_SJ_SK_NS1E_6fusion15FusionCallbacksIS1I_NS1R_17LinearCombinationISJ_fSJ_fLNS_15FloatRoundStyleE2EEES1J_S1Q_JEEENS4_5SM1004TMEM4LOAD26SM100_TMEM_LOAD_32dp32b32xENS4_13SM90_TMA_LOADENS12_INS13_ILi2ELi4ELi3EEES16_NST_INS5_IJS17_S1L_EEENS5_IJS1L_SC_EEEEEEENS4_39AutoVectorizingCopyWithAssumedAlignmentILi128EEENS4_14SM90_TMA_STOREES26_S28_S28_EEEvvEEEEvNT_6ParamsE:
        .type           _ZN7cutlass13device_kernelINS_4gemm6kernel13GemmUniversalIN4cute5tupleIJiiiiEEENS1_10collective13CollectiveMmaINS1_35MainloopSm100TmaUmmaWarpSpecializedILi8ELi2ELi4ENS5_IJNS4_1CILi4EEESB_NSA_ILi1EEEEEEEENS5_IJNSA_ILi128EEENSA_ILi256EEENSA_ILi64EEEEEENS_6half_tENS5_IJlSC_lEEESJ_SK_NS4_8TiledMMAINS4_8MMA_AtomIJNS4_26SM100_MMA_F16BF16_2x1SM_SSISJ_SJ_fLi128ELi256ELNS4_4UMMA5MajorE0ELSP_0ELNSO_7ScaleInE0ELSQ_0EEEEEENS4_6LayoutINS5_IJSC_SC_SC_EEENS5_IJNSA_ILi0EEESV_SV_EEEEENS5_IJNS4_10UnderscoreESY_SY_EEEEENS4_28SM100_TMA_2SM_LOAD_MULTICASTENS4_14ComposedLayoutINS4_7SwizzleILi3ELi4ELi3EEENS4_18smem_ptr_flag_bitsILi16EEENST_INS5_IJNSA_ILi8EEESH_EEENS5_IJSH_SC_EEEEEEEvNS4_8identityES11_S1B_vS1C_EENS_8epilogue10collective18CollectiveEpilogueINS1E_23Sm100TmaWarpSpecializedILi4ELi2ELi32ELb1ELb0EEEJNS5_IJSH_SG_SH_EEENS5_IJNST_ISH_SC_EENST_INS5_IJNSA_ILi32EEENSA_ILi2EEEEEENS5_IJSC_SF_EEEEEEEESJ_SK_SJ_SK_NS1E_6fusion15FusionCallbacksIS1I_NS1R_17LinearCombinationISJ_fSJ_fLNS_15FloatRoundStyleE2EEES1J_S1Q_JEEENS4_5SM1004TMEM4LOAD26SM100_TMEM_LOAD_32dp32b32xENS4_13SM90_TMA_LOADENS12_INS13_ILi2ELi4ELi3EEES16_NST_INS5_IJS17_S1L_EEENS5_IJS1L_SC_EEEEEEENS4_39AutoVectorizingCopyWithAssumedAlignmentILi128EEENS4_14SM90_TMA_STOREES26_S28_S28_EEEvvEEEEvNT_6ParamsE,@function
        .size           _ZN7cutlass13device_kernelINS_4gemm6kernel13GemmUniversalIN4cute5tupleIJiiiiEEENS1_10collective13CollectiveMmaINS1_35MainloopSm100TmaUmmaWarpSpecializedILi8ELi2ELi4ENS5_IJNS4_1CILi4EEESB_NSA_ILi1EEEEEEEENS5_IJNSA_ILi128EEENSA_ILi256EEENSA_ILi64EEEEEENS_6half_tENS5_IJlSC_lEEESJ_SK_NS4_8TiledMMAINS4_8MMA_AtomIJNS4_26SM100_MMA_F16BF16_2x1SM_SSISJ_SJ_fLi128ELi256ELNS4_4UMMA5MajorE0ELSP_0ELNSO_7ScaleInE0ELSQ_0EEEEEENS4_6LayoutINS5_IJSC_SC_SC_EEENS5_IJNSA_ILi0EEESV_SV_EEEEENS5_IJNS4_10UnderscoreESY_SY_EEEEENS4_28SM100_TMA_2SM_LOAD_MULTICASTENS4_14ComposedLayoutINS4_7SwizzleILi3ELi4ELi3EEENS4_18smem_ptr_flag_bitsILi16EEENST_INS5_IJNSA_ILi8EEESH_EEENS5_IJSH_SC_EEEEEEEvNS4_8identityES11_S1B_vS1C_EENS_8epilogue10collective18CollectiveEpilogueINS1E_23Sm100TmaWarpSpecializedILi4ELi2ELi32ELb1ELb0EEEJNS5_IJSH_SG_SH_EEENS5_IJNST_ISH_SC_EENST_INS5_IJNSA_ILi32EEENSA_ILi2EEEEEENS5_IJSC_SF_EEEEEEEESJ_SK_SJ_SK_NS1E_6fusion15FusionCallbacksIS1I_NS1R_17LinearCombinationISJ_fSJ_fLNS_15FloatRoundStyleE2EEES1J_S1Q_JEEENS4_5SM1004TMEM4LOAD26SM100_TMEM_LOAD_32dp32b32xENS4_13SM90_TMA_LOADENS12_INS13_ILi2ELi4ELi3EEES16_NST_INS5_IJS17_S1L_EEENS5_IJS1L_SC_EEEEEEENS4_39AutoVectorizingCopyWithAssumedAlignmentILi128EEENS4_14SM90_TMA_STOREES26_S28_S28_EEEvvEEEEvNT_6ParamsE,(.L_x_209 - _ZN7cutlass13device_kernelINS_4gemm6kernel13GemmUniversalIN4cute5tupleIJiiiiEEENS1_10collective13CollectiveMmaINS1_35MainloopSm100TmaUmmaWarpSpecializedILi8ELi2ELi4ENS5_IJNS4_1CILi4EEESB_NSA_ILi1EEEEEEEENS5_IJNSA_ILi128EEENSA_ILi256EEENSA_ILi64EEEEEENS_6half_tENS5_IJlSC_lEEESJ_SK_NS4_8TiledMMAINS4_8MMA_AtomIJNS4_26SM100_MMA_F16BF16_2x1SM_SSISJ_SJ_fLi128ELi256ELNS4_4UMMA5MajorE0ELSP_0ELNSO_7ScaleInE0ELSQ_0EEEEEENS4_6LayoutINS5_IJSC_SC_SC_EEENS5_IJNSA_ILi0EEESV_SV_EEEEENS5_IJNS4_10UnderscoreESY_SY_EEEEENS4_28SM100_TMA_2SM_LOAD_MULTICASTENS4_14ComposedLayoutINS4_7SwizzleILi3ELi4ELi3EEENS4_18smem_ptr_flag_bitsILi16EEENST_INS5_IJNSA_ILi8EEESH_EEENS5_IJSH_SC_EEEEEEEvNS4_8identityES11_S1B_vS1C_EENS_8epilogue10collective18CollectiveEpilogueINS1E_23Sm100TmaWarpSpecializedILi4ELi2ELi32ELb1ELb0EEEJNS5_IJSH_SG_SH_EEENS5_IJNST_ISH_SC_EENST_INS5_IJNSA_ILi32EEENSA_ILi2EEEEEENS5_IJSC_SF_EEEEEEEESJ_SK_SJ_SK_NS1E_6fusion15FusionCallbacksIS1I_NS1R_17LinearCombinationISJ_fSJ_fLNS_15FloatRoundStyleE2EEES1J_S1Q_JEEENS4_5SM1004TMEM4LOAD26SM100_TMEM_LOAD_32dp32b32xENS4_13SM90_TMA_LOADENS12_INS13_ILi2ELi4ELi3EEES16_NST_INS5_IJS17_S1L_EEENS5_IJS1L_SC_EEEEEEENS4_39AutoVectorizingCopyWithAssumedAlignmentILi128EEENS4_14SM90_TMA_STOREES26_S28_S28_EEEvvEEEEvNT_6ParamsE)
        .other          _ZN7cutlass13device_kernelINS_4gemm6kernel13GemmUniversalIN4cute5tupleIJiiiiEEENS1_10collective13CollectiveMmaINS1_35MainloopSm100TmaUmmaWarpSpecializedILi8ELi2ELi4ENS5_IJNS4_1CILi4EEESB_NSA_ILi1EEEEEEEENS5_IJNSA_ILi128EEENSA_ILi256EEENSA_ILi64EEEEEENS_6half_tENS5_IJlSC_lEEESJ_SK_NS4_8TiledMMAINS4_8MMA_AtomIJNS4_26SM100_MMA_F16BF16_2x1SM_SSISJ_SJ_fLi128ELi256ELNS4_4UMMA5MajorE0ELSP_0ELNSO_7ScaleInE0ELSQ_0EEEEEENS4_6LayoutINS5_IJSC_SC_SC_EEENS5_IJNSA_ILi0EEESV_SV_EEEEENS5_IJNS4_10UnderscoreESY_SY_EEEEENS4_28SM100_TMA_2SM_LOAD_MULTICASTENS4_14ComposedLayoutINS4_7SwizzleILi3ELi4ELi3EEENS4_18smem_ptr_flag_bitsILi16EEENST_INS5_IJNSA_ILi8EEESH_EEENS5_IJSH_SC_EEEEEEEvNS4_8identityES11_S1B_vS1C_EENS_8epilogue10collective18CollectiveEpilogueINS1E_23Sm100TmaWarpSpecializedILi4ELi2ELi32ELb1ELb0EEEJNS5_IJSH_SG_SH_EEENS5_IJNST_ISH_SC_EENST_INS5_IJNSA_ILi32EEENSA_ILi2EEEEEENS5_IJSC_SF_EEEEEEEESJ_SK_SJ_SK_NS1E_6fusion15FusionCallbacksIS1I_NS1R_17LinearCombinationISJ_fSJ_fLNS_15FloatRoundStyleE2EEES1J_S1Q_JEEENS4_5SM1004TMEM4LOAD26SM100_TMEM_LOAD_32dp32b32xENS4_13SM90_TMA_LOADENS12_INS13_ILi2ELi4ELi3EEES16_NST_INS5_IJS17_S1L_EEENS5_IJS1L_SC_EEEEEEENS4_39AutoVectorizingCopyWithAssumedAlignmentILi128EEENS4_14SM90_TMA_STOREES26_S28_S28_EEEvvEEEEvNT_6ParamsE,@"STO_CUDA_ENTRY STV_DEFAULT"
_ZN7cutlass13device_kernelINS_4gemm6kernel13GemmUniversalIN4cute5tupleIJiiiiEEENS1_10collective13CollectiveMmaINS1_35MainloopSm100TmaUmmaWarpSpecializedILi8ELi2ELi4ENS5_IJNS4_1CILi4EEESB_NSA_ILi1EEEEEEEENS5_IJNSA_ILi128EEENSA_ILi256EEENSA_ILi64EEEEEENS_6half_tENS5_IJlSC_lEEESJ_SK_NS4_8TiledMMAINS4_8MMA_AtomIJNS4_26SM100_MMA_F16BF16_2x1SM_SSISJ_SJ_fLi128ELi256ELNS4_4UMMA5MajorE0ELSP_0ELNSO_7ScaleInE0ELSQ_0EEEEEENS4_6LayoutINS5_IJSC_SC_SC_EEENS5_IJNSA_ILi0EEESV_SV_EEEEENS5_IJNS4_10UnderscoreESY_SY_EEEEENS4_28SM100_TMA_2SM_LOAD_MULTICASTENS4_14ComposedLayoutINS4_7SwizzleILi3ELi4ELi3EEENS4_18smem_ptr_flag_bitsILi16EEENST_INS5_IJNSA_ILi8EEESH_EEENS5_IJSH_SC_EEEEEEEvNS4_8identityES11_S1B_vS1C_EENS_8epilogue10collective18CollectiveEpilogueINS1E_23Sm100TmaWarpSpecializedILi4ELi2ELi32ELb1ELb0EEEJNS5_IJSH_SG_SH_EEENS5_IJNST_ISH_SC_EENST_INS5_IJNSA_ILi32EEENSA_ILi2EEEEEENS5_IJSC_SF_EEEEEEEESJ_SK_SJ_SK_NS1E_6fusion15FusionCallbacksIS1I_NS1R_17LinearCombinationISJ_fSJ_fLNS_15FloatRoundStyleE2EEES1J_S1Q_JEEENS4_5SM1004TMEM4LOAD26SM100_TMEM_LOAD_32dp32b32xENS4_13SM90_TMA_LOADENS12_INS13_ILi2ELi4ELi3EEES16_NST_INS5_IJS17_S1L_EEENS5_IJS1L_SC_EEEEEEENS4_39AutoVectorizingCopyWithAssumedAlignmentILi128EEENS4_14SM90_TMA_STOREES26_S28_S28_EEEvvEEEEvNT_6ParamsE:
[----:B------:R-:W1:Y:S01]  /*0000*/  LDC R1, c[0x0][0x37c] ;  /* 0x0000df00ff017b82 */ /* 0x000e620000000800 */
[----:B------:R-:W2:Y:S01]  /*0010*/  S2R R98, SR_TID.X ;  /* 0x0000000000627919 */ /* 0x000ea20000002100 */
[----:B------:R-:W3:Y:S06]  /*0020*/  LDCU.64 UR8, c[0x0][0x890] ;  /* 0x00011200ff0877ac */ /* 0x000eec0008000a00 */
[----:B------:R-:W4:Y:S01]  /*0030*/  S2UR UR4, SR_CgaCtaId ;  /* 0x00000000000479c3 */ /* 0x000f220000008800 */
[----:B------:R-:W-:Y:S02]  /*0040*/  PRMT R84, RZ, 0x7610, R84 ;  /* 0x00007610ff547816 */ /* 0x000fe40000000054 */
[----:B------:R-:W-:-:S02]  /*0050*/  ELECT P0, URZ, PT ;  /* 0x0000000000ff782f */ /* 0x000fc40003800000 */
[----:B---3--:R-:W-:-:S04]  /*0060*/  ISETP.NE.U32.AND P1, PT, RZ, UR8, PT ;  /* 0x00000008ff007c0c */ /* 0x008fc8000bf25070 */
[----:B------:R-:W-:Y:S01]  /*0070*/  ISETP.NE.AND.EX P2, PT, RZ, UR9, PT, P1 ;  /* 0x00000009ff007c0c */ /* 0x000fe2000bf45310 */
[----:B----4-:R-:W-:Y:S02]  /*0080*/  ULOP3.LUT UR47, UR4, 0x1, URZ, 0xc0, !UPT ;  /* 0x00000001042f7892 */ /* 0x010fe4000f8ec0ff */
[----:B------:R-:W-:Y:S01]  /*0090*/  ULOP3.LUT UR46, UR4, 0x1, URZ, 0x3c, !UPT ;  /* 0x00000001042e7892 */ /* 0x000fe2000f8e3cff */
[----:B--2---:R-:W-:-:S05]  /*00a0*/  SHF.R.U32.HI R85, RZ, 0x5, R98 ;  /* 0x00000005ff557819 */ /* 0x004fca0000011662 */
[----:B------:R-:W2:Y:S02]  /*00b0*/  SHFL.IDX PT, R0, R85, RZ, 0x1f ;  /* 0x00001fff55007589 */ /* 0x000ea400000e0000 */
[----:B--2---:R-:W-:Y:S02]  /*00c0*/  R2UR UR22, R0 ;  /* 0x00000000001672ca */ /* 0x004fe400000e0000 */
[----:B-1----:R-:W-:-:S13]  /*00d0*/  @P2 BRA `(.L_x_0) ;  /* 0x0000000000302947 */ /* 0x002fda0003800000 */
[----:B------:R-:W1:Y:S02]  /*00e0*/  LDCU.64 UR4, c[0x0][0x888] ;  /* 0x00011100ff0477ac */ /* 0x000e640008000a00 */
[----:B-1----:R-:W-:-:S04]  /*00f0*/  UISETP.NE.U32.AND UP0, UPT, UR4, URZ, UPT ;  /* 0x000000ff0400728c */ /* 0x002fc8000bf05070 */
[----:B------:R-:W-:-:S09]  /*0100*/  UISETP.NE.AND.EX UP0, UPT, UR5, URZ, UPT, UP0 ;  /* 0x000000ff0500728c */ /* 0x000fd2000bf05300 */
[----:B------:R-:W-:Y:S05]  /*0110*/  BRA.U !UP0, `(.L_x_1) ;  /* 0x0000000108147547 */ /* 0x000fea000b800000 */
[----:B------:R-:W1:Y:S01]  /*0120*/  LDC.64 R2, c[0x0][0x888] ;  /* 0x00022200ff027b82 */ /* 0x000e620000000a00 */
[----:B------:R-:W1:Y:S02]  /*0130*/  LDCU.64 UR4, c[0x0][0x358] ;  /* 0x00006b00ff0477ac */ /* 0x000e640008000a00 */
[----:B-1----:R1:W5:Y:S01]  /*0140*/  LDG.E R41, desc[UR4][R2.64] ;  /* 0x0000000402297981 */ /* 0x002362000c1e1900 */
[----:B------:R-:W-:Y:S01]  /*0150*/  HFMA2 R84, -RZ, RZ, 0, 5.9604644775390625e-08 ;  /* 0x00000001ff547431 */ /* 0x000fe200000001ff */
[----:B------:R-:W-:Y:S05]  /*0160*/  BRA `(.L_x_0) ;  /* 0x00000000000c7947 */ /* 0x000fea0003800000 */
.L_x_1:
[----:B------:R-:W1:Y:S01]  /*0170*/  LDCU UR4, c[0x0][0x880] ;  /* 0x00011000ff0477ac */ /* 0x000e620008000800 */
[----:B------:R-:W-:Y:S01]  /*0180*/  HFMA2 R84, -RZ, RZ, 0, 5.9604644775390625e-08 ;  /* 0x00000001ff547431 */ /* 0x000fe200000001ff */
[----:B-1----:R-:W-:-:S07]  /*0190*/  MOV R41, UR4 ;  /* 0x0000000400297c02 */ /* 0x002fce0008000f00 */
.L_x_0:
[----:B------:R-:W2:Y:S02]  /*01a0*/  LDCU.64 UR4, c[0x0][0x8b0] ;  /* 0x00011600ff0477ac */ /* 0x000ea40008000a00 */
[----:B--2---:R-:W-:-:S04]  /*01b0*/  UISETP.NE.U32.AND UP0, UPT, UR4, URZ, UPT ;  /* 0x000000ff0400728c */ /* 0x004fc8000bf05070 */
[----:B------:R-:W-:-:S09]  /*01c0*/  UISETP.NE.AND.EX UP0, UPT, UR5, URZ, UPT, UP0 ;  /* 0x000000ff0500728c */ /* 0x000fd2000bf05300 */
[----:B------:R-:W-:Y:S05]  /*01d0*/  BRA.U UP0, `(.L_x_2) ;  /* 0x0000000100287547 */ /* 0x000fea000b800000 */
[----:B------:R-:W2:Y:S02]  /*01e0*/  LDCU.64 UR4, c[0x0][0x8a8] ;  /* 0x00011500ff0477ac */ /* 0x000ea40008000a00 */
[----:B--2---:R-:W-:-:S04]  /*01f0*/  UISETP.NE.U32.AND UP0, UPT, UR4, URZ, UPT ;  /* 0x000000ff0400728c */ /* 0x004fc8000bf05070 */
[----:B------:R-:W-:-:S09]  /*0200*/  UISETP.NE.AND.EX UP0, UPT, UR5, URZ, UPT, UP0 ;  /* 0x000000ff0500728c */ /* 0x000fd2000bf05300 */
[----:B------:R-:W-:Y:S05]  /*0210*/  BRA.U !UP0, `(.L_x_3) ;  /* 0x0000000108107547 */ /* 0x000fea000b800000 */
[----:B------:R-:W2:Y:S01]  /*0220*/  LDC.64 R38, c[0x0][0x8a8] ;  /* 0x00022a00ff267b82 */ /* 0x000ea20000000a00 */
[----:B------:R-:W2:Y:S02]  /*0230*/  LDCU.64 UR4, c[0x0][0x358] ;  /* 0x00006b00ff0477ac */ /* 0x000ea40008000a00 */
[----:B--2---:R2:W5:Y:S01]  /*0240*/  LDG.E R38, desc[UR4][R38.64] ;  /* 0x0000000426267981 */ /* 0x004562000c1e1900 */
[----:B------:R-:W-:Y:S05]  /*0250*/  BRA `(.L_x_2) ;  /* 0x0000000000087947 */ /* 0x000fea0003800000 */
.L_x_3:
[----:B------:R-:W2:Y:S02]  /*0260*/  LDCU UR4, c[0x0][0x8a0] ;  /* 0x00011400ff0477ac */ /* 0x000ea40008000800 */
[----:B--2---:R-:W-:Y:S02]  /*0270*/  MOV R38, UR4 ;  /* 0x0000000400267c02 */ /* 0x004fe40008000f00 */
.L_x_2:
[----:B------:R-:W-:Y:S01]  /*0280*/  IMAD.U32 R0, RZ, RZ, UR22 ;  /* 0x00000016ff007e24 */ /* 0x000fe2000f8e00ff */
[----:B------:R-:W-:Y:S04]  /*0290*/  BSSY.RECONVERGENT B0, `(.L_x_4) ;  /* 0x000000c000007945 */ /* 0x000fe80003800200 */
[C---:B------:R-:W-:Y:S02]  /*02a0*/  ISETP.NE.OR P3, PT, R0.reuse, 0x1, !P0 ;  /* 0x000000010000780c */ /* 0x040fe40004765670 */
[----:B------:R-:W-:-:S11]  /*02b0*/  ISETP.NE.OR P2, PT, R0, 0x3, !P0 ;  /* 0x000000030000780c */ /* 0x000fd60004745670 */
[----:B------:R-:W-:Y:S05]  /*02c0*/  @P3 BRA `(.L_x_5) ;  /* 0x0000000000203947 */ /* 0x000fea0003800000 */
[----:B------:R-:W3:Y:S02]  /*02d0*/  LDCU.64 UR4, c[0x0][0x348] ;  /* 0x00006900ff0477ac */ /* 0x000ee40008000a00 */
[----:B---3--:R-:W-:Y:S02]  /*02e0*/  UIADD3 UR6, UP1, UPT, UR4, 0x80, URZ ;  /* 0x0000008004067890 */ /* 0x008fe4000ff3e0ff */
[----:B------:R-:W-:Y:S02]  /*02f0*/  UIADD3 UR4, UP0, UPT, UR4, 0x180, URZ ;  /* 0x0000018004047890 */ /* 0x000fe4000ff1e0ff */
[----:B------:R-:W-:Y:S02]  /*0300*/  UIADD3.X UR7, UPT, UPT, URZ, UR5, URZ, UP1, !UPT ;  /* 0x00000005ff077290 */ /* 0x000fe40008ffe4ff */
[----:B------:R-:W-:-:S07]  /*0310*/  UIADD3.X UR5, UPT, UPT, URZ, UR5, URZ, UP0, !UPT ;  /* 0x00000005ff057290 */ /* 0x000fce00087fe4ff */
[----:B------:R3:W-:Y:S02]  /*0320*/  UTMACCTL.PF [UR6] ;  /* 0x00000000060079b9 */ /* 0x0007e40008040000 */
[----:B------:R3:W-:Y:S02]  /*0330*/  UTMACCTL.PF [UR4] ;  /* 0x00000000040079b9 */ /* 0x0007e40008040000 */
[----:B---3--:R-:W-:Y:S01]  /*0340*/  NOP ;  /* 0x0000000000007918 */ /* 0x008fe20000000000 */
.L_x_5:
[----:B------:R-:W-:Y:S05]  /*0350*/  BSYNC.RECONVERGENT B0 ;  /* 0x0000000000007941 */ /* 0x000fea0003800200 */
.L_x_4:
[----:B------:R-:W-:Y:S04]  /*0360*/  BSSY.RECONVERGENT B0, `(.L_x_6) ;  /* 0x000000a000007945 */ /* 0x000fe80003800200 */
        /* <DEDUP_REMOVED lines=9> */
.L_x_7:
[----:B------:R-:W-:Y:S05]  /*0400*/  BSYNC.RECONVERGENT B0 ;  /* 0x0000000000007941 */ /* 0x000fea0003800200 */
.L_x_6:
[----:B------:R-:W3:Y:S01]  /*0410*/  LDCU.64 UR4, c[0x0][0x888] ;  /* 0x00011100ff0477ac */ /* 0x000ee20008000a00 */
[----:B------:R-:W-:Y:S01]  /*0420*/  ISETP.NE.AND.EX P1, PT, RZ, UR9, PT, P1 ;  /* 0x00000009ff007c0c */ /* 0x000fe2000bf25310 */
[----:B------:R-:W-:Y:S01]  /*0430*/  UPLOP3.LUT UP3, UPT, UPT, UPT, UPT, 0x80, 0x8 ;  /* 0x000000000008789c */ /* 0x000fe20003f6f070 */
[----:B---3--:R-:W-:-:S04]  /*0440*/  ISETP.NE.U32.AND P2, PT, RZ, UR4, PT ;  /* 0x00000004ff007c0c */ /* 0x008fc8000bf45070 */
[----:B------:R-:W-:-:S13]  /*0450*/  ISETP.NE.AND.EX P2, PT, RZ, UR5, PT, P2 ;  /* 0x00000005ff007c0c */ /* 0x000fda000bf45320 */
[----:B------:R-:W-:Y:S05]  /*0460*/  @P2 BRA P1, `(.L_x_8) ;  /* 0x0000000000282947 */ /* 0x000fea0000800000 */
[----:B------:R-:W-:Y:S01]  /*0470*/  UISETP.NE.U32.AND UP0, UPT, UR8, URZ, UPT ;  /* 0x000000ff0800728c */ /* 0x000fe2000bf05070 */
[----:B-----5:R-:W-:Y:S01]  /*0480*/  FSETP.NEU.AND P1, PT, R41, RZ, PT ;  /* 0x000000ff2900720b */ /* 0x020fe20003f2d000 */
[----:B------:R-:W-:Y:S02]  /*0490*/  UISETP.NE.U32.AND UP2, UPT, UR4, URZ, UPT ;  /* 0x000000ff0400728c */ /* 0x000fe4000bf45070 */
[----:B------:R-:W-:Y:S02]  /*04a0*/  UISETP.NE.AND.EX UP1, UPT, UR9, URZ, UPT, UP0 ;  /* 0x000000ff0900728c */ /* 0x000fe4000bf25300 */
[----:B------:R-:W-:-:S04]  /*04b0*/  UISETP.NE.AND.EX UP0, UPT, UR5, URZ, UPT, UP2 ;  /* 0x000000ff0500728c */ /* 0x000fc8000bf05320 */
[----:B------:R-:W-:-:S04]  /*04c0*/  USEL UR4, URZ, 0xffffffff, UP0 ;  /* 0xffffffffff047887 */ /* 0x000fc80008000000 */
[----:B------:R-:W-:Y:S01]  /*04d0*/  VOTEU.ANY UP0, P1 ;  /* 0x0000000000ff7886 */ /* 0x000fe20000800100 */
[----:B------:R-:W-:-:S04]  /*04e0*/  @!UP1 USEL UR4, URZ, 0xffffffff, UP0 ;  /* 0xffffffffff049887 */ /* 0x000fc80008000000 */
[----:B------:R-:W-:-:S04]  /*04f0*/  ULOP3.LUT UR4, UR4, 0x1, URZ, 0xc0, !UPT ;  /* 0x0000000104047892 */ /* 0x000fc8000f8ec0ff */
[----:B------:R-:W-:-:S11]  /*0500*/  UISETP.NE.U32.AND UP3, UPT, UR4, 0x1, UPT ;  /* 0x000000010400788c */ /* 0x000fd6000bf65070 */
.L_x_8:
[----:B------:R-:W3:Y:S01]  /*0510*/  SHFL.IDX PT, R0, R85, RZ, 0x1f ;  /* 0x00001fff55007589 */ /* 0x000ee200000e0000 */
[----:B------:R-:W-:-:S04]  /*0520*/  UISETP.NE.AND UP0, UPT, UR22, 0x2, UPT ;  /* 0x000000021600788c */ /* 0x000fc8000bf05270 */
[----:B------:R-:W-:Y:S02]  /*0530*/  UISETP.EQ.AND UP1, UPT, UR47, URZ, !UP0 ;  /* 0x000000ff2f00728c */ /* 0x000fe4000c722270 */
[----:B------:R-:W-:-:S04]  /*0540*/  USEL UR53, URZ, 0x1, UP0 ;  /* 0x00000001ff357887 */ /* 0x000fc80008000000 */
[----:B------:R-:W-:Y:S02]  /*0550*/  PLOP3.LUT P3, PT, P0, PT, UP1, 0x80, 0x8 ;  /* 0x000000000008781c */ /* 0x000fe4000076f018 */
[----:B---3--:R-:W-:-:S13]  /*0560*/  ISETP.NE.AND P1, PT, R0, RZ, PT ;  /* 0x000000ff0000720c */ /* 0x008fda0003f25270 */
[----:B------:R-:W-:Y:S05]  /*0570*/  @P1 BRA `(.L_x_9) ;  /* 0x0000000000781947 */ /* 0x000fea0003800000 */
[----:B------:R-:W3:Y:S01]  /*0580*/  S2UR UR5, SR_CgaCtaId ;  /* 0x00000000000579c3 */ /* 0x000ee20000008800 */
[----:B------:R-:W-:Y:S01]  /*0590*/  UMOV UR4, 0x400 ;  /* 0x0000040000047882 */ /* 0x000fe20000000000 */
[----:B------:R-:W-:Y:S01]  /*05a0*/  UMOV UR8, 0x1 ;  /* 0x0000000100087882 */ /* 0x000fe20000000000 */
[----:B------:R-:W-:Y:S01]  /*05b0*/  UMOV UR6, 0x5 ;  /* 0x0000000500067882 */ /* 0x000fe20000000000 */
[----:B------:R-:W-:-:S04]  /*05c0*/  UIADD3 UR8, UPT, UPT, -UR8, 0x100000, URZ ;  /* 0x0010000008087890 */ /* 0x000fc8000fffe1ff */
[----:B------:R-:W-:Y:S02]  /*05d0*/  USHF.L.U32 UR9, UR8, 0xb, URZ ;  /* 0x0000000b08097899 */ /* 0x000fe400080006ff */
[----:B------:R-:W-:Y:S02]  /*05e0*/  USHF.L.U32 UR8, UR8, 0x1, URZ ;  /* 0x0000000108087899 */ /* 0x000fe400080006ff */
[----:B------:R-:W-:-:S04]  /*05f0*/  UIADD3 UR6, UPT, UPT, -UR6, 0x100000, URZ ;  /* 0x0010000006067890 */ /* 0x000fc8000fffe1ff */
[----:B------:R-:W-:Y:S02]  /*0600*/  USHF.L.U32 UR7, UR6, 0xb, URZ ;  /* 0x0000000b06077899 */ /* 0x000fe400080006ff */
[----:B------:R-:W-:Y:S01]  /*0610*/  USHF.L.U32 UR6, UR6, 0x1, URZ ;  /* 0x0000000106067899 */ /* 0x000fe200080006ff */
[----:B------:R-:W-:Y:S01]  /*0620*/  ELECT P1, URZ, PT ;  /* 0x0000000000ff782f */ /* 0x000fe20003820000 */
[----:B---3--:R-:W-:Y:S01]  /*0630*/  ULEA UR4, UR5, UR4, 0x18 ;  /* 0x0000000405047291 */ /* 0x008fe2000f8ec0ff */
[----:B------:R-:W3:Y:S11]  /*0640*/  FENCE.VIEW.ASYNC.S ;  /* 0x00000000000073c6 */ /* 0x000ef60000000000 */
[----:B---3--:R3:W4:Y:S01]  /*0650*/  SYNCS.EXCH.64 URZ, [UR4], UR8 ;  /* 0x0000000804ff75b2 */ /* 0x0087220008000100 */
[----:B------:R3:W1:Y:S01]  /*0660*/  SYNCS.EXCH.64 URZ, [UR4+0x40], UR6 ;  /* 0x0000400604ff75b2 */ /* 0x0006620008000100 */
        /* <DEDUP_REMOVED lines=13> */
[----:B------:R3:W1:Y:S02]  /*0740*/  SYNCS.EXCH.64 URZ, [UR4+0x78], UR6 ;  /* 0x0000780604ff75b2 */ /* 0x0006640008000100 */
[----:B---3--:R-:W-:Y:S01]  /*0750*/  NOP ;  /* 0x0000000000007918 */ /* 0x008fe20000000000 */
.L_x_9:
[----:B------:R-:W3:Y:S01]  /*0760*/  SHFL.IDX PT, R0, R85, RZ, 0x1f ;  /* 0x00001fff55007589 */ /* 0x000ee200000e0000 */
[----:B------:R-:W-:Y:S01]  /*0770*/  NOP ;  /* 0x0000000000007918 */ /* 0x000fe20000000000 */
[----:B---3--:R-:W-:-:S13]  /*0780*/  ISETP.NE.AND P1, PT, R0, 0x1, PT ;  /* 0x000000010000780c */ /* 0x008fda0003f25270 */
        /* <DEDUP_REMOVED lines=14> */
[----:B---3--:R3:W1:Y:S01]  /*0870*/  SYNCS.EXCH.64 URZ, [UR4+0x80], UR8 ;  /* 0x0000800804ff75b2 */ /* 0x0086620008000100 */
[----:B------:R3:W1:Y:S01]  /*0880*/  SYNCS.EXCH.64 URZ, [UR4+0xa0], UR6 ;  /* 0x0000a00604ff75b2 */ /* 0x0006620008000100 */
[----:B------:R3:W1:Y:S01]  /*0890*/  SYNCS.EXCH.64 URZ, [UR4+0x88], UR8 ;  /* 0x0000880804ff75b2 */ /* 0x0006620008000100 */
[----:B------:R3:W1:Y:S01]  /*08a0*/  SYNCS.EXCH.64 URZ, [UR4+0xa8], UR6 ;  /* 0x0000a80604ff75b2 */ /* 0x0006620008000100 */
[----:B------:R3:W1:Y:S01]  /*08b0*/  SYNCS.EXCH.64 URZ, [UR4+0x90], UR8 ;  /* 0x0000900804ff75b2 */ /* 0x0006620008000100 */
[----:B------:R3:W1:Y:S01]  /*08c0*/  SYNCS.EXCH.64 URZ, [UR4+0xb0], UR6 ;  /* 0x0000b00604ff75b2 */ /* 0x0006620008000100 */
[----:B------:R3:W1:Y:S01]  /*08d0*/  SYNCS.EXCH.64 URZ, [UR4+0x98], UR8 ;  /* 0x0000980804ff75b2 */ /* 0x0006620008000100 */
[----:B------:R3:W1:Y:S01]  /*08e0*/  SYNCS.EXCH.64 URZ, [UR4+0xb8], UR6 ;  /* 0x0000b80604ff75b2 */ /* 0x0006620008000100 */
[----:B------:R-:W-:Y:S01]  /*08f0*/  NOP ;  /* 0x0000000000007918 */ /* 0x000fe20000000000 */
.L_x_10:
[----:B------:R-:W2:Y:S01]  /*0900*/  SHFL.IDX PT, R0, R85, RZ, 0x1f ;  /* 0x00001fff55007589 */ /* 0x000ea200000e0000 */
[----:B------:R-:W-:Y:S01]  /*0910*/  NOP ;  /* 0x0000000000007918 */ /* 0x000fe20000000000 */
[----:B--2---:R-:W-:-:S13]  /*0920*/  ISETP.NE.AND P1, PT, R0, 0x3, PT ;  /* 0x000000030000780c */ /* 0x004fda0003f25270 */
[----:B------:R-:W-:Y:S05]  /*0930*/  @P1 BRA `(.L_x_11) ;  /* 0x0000000000301947 */ /* 0x000fea0003800000 */
[----:B---3--:R-:W2:Y:S01]  /*0940*/  S2UR UR6, SR_CgaCtaId ;  /* 0x00000000000679c3 */ /* 0x008ea20000008800 */
[----:B------:R-:W-:Y:S01]  /*0950*/  UMOV UR4, 0x400 ;  /* 0x0000040000047882 */ /* 0x000fe20000000000 */
[----:B------:R-:W-:Y:S01]  /*0960*/  UMOV UR5, 0x20 ;  /* 0x0000002000057882 */ /* 0x000fe20000000000 */
[----:B------:R-:W-:Y:S01]  /*0970*/  ELECT P1, URZ, PT ;  /* 0x0000000000ff782f */ /* 0x000fe20003820000 */
[----:B--2---:R-:W-:Y:S02]  /*0980*/  ULEA UR6, UR6, UR4, 0x18 ;  /* 0x0000000406067291 */ /* 0x004fe4000f8ec0ff */
[----:B------:R-:W-:-:S04]  /*0990*/  UIADD3 UR4, UPT, UPT, -UR5, 0x100000, URZ ;  /* 0x0010000005047890 */ /* 0x000fc8000fffe1ff */
[----:B------:R-:W-:Y:S02]  /*09a0*/  USHF.L.U32 UR5, UR4, 0xb, URZ ;  /* 0x0000000b04057899 */ /* 0x000fe400080006ff */
[----:B------:R-:W-:Y:S01]  /*09b0*/  USHF.L.U32 UR4, UR4, 0x1, URZ ;  /* 0x0000000104047899 */ /* 0x000fe200080006ff */
[----:B------:R-:W2:Y:S11]  /*09c0*/  FENCE.VIEW.ASYNC.S ;  /* 0x00000000000073c6 */ /* 0x000eb60000000000 */
[----:B--2---:R2:W3:Y:S01]  /*09d0*/  SYNCS.EXCH.64 URZ, [UR6+0xc0], UR4 ;  /* 0x0000c00406ff75b2 */ /* 0x0044e20008000100 */
[----:B------:R2:W1:Y:S01]  /*09e0*/  SYNCS.EXCH.64 URZ, [UR6+0xc8], UR4 ;  /* 0x0000c80406ff75b2 */ /* 0x0004620008000100 */
[----:B------:R-:W-:Y:S01]  /*09f0*/  NOP ;  /* 0x0000000000007918 */ /* 0x000fe20000000000 */
.L_x_11:
[----:B------:R-:W4:Y:S01]  /*0a00*/  SHFL.IDX PT, R0, R85, RZ, 0x1f ;  /* 0x00001fff55007589 */ /* 0x000f2200000e0000 */
[----:B------:R-:W-:Y:S01]  /*0a10*/  NOP ;  /* 0x0000000000007918 */ /* 0x000fe20000000000 */
[----:B----4-:R-:W-:-:S13]  /*0a20*/  ISETP.NE.AND P1, PT, R0, 0x4, PT ;  /* 0x000000040000780c */ /* 0x010fda0003f25270 */
[----:B------:R-:W-:Y:S05]  /*0a30*/  @P1 BRA `(.L_x_12) ;  /* 0x00000000004c1947 */ /* 0x000fea0003800000 */
[----:B--2---:R-:W2:Y:S01]  /*0a40*/  S2UR UR5, SR_CgaCtaId ;  /* 0x00000000000579c3 */ /* 0x004ea20000008800 */
[----:B---3--:R-:W-:Y:S01]  /*0a50*/  UMOV UR4, 0xe20 ;  /* 0x00000e2000047882 */ /* 0x008fe20000000000 */
[----:B------:R-:W-:Y:S01]  /*0a60*/  UMOV UR6, 0x400 ;  /* 0x0000040000067882 */ /* 0x000fe20000000000 */
[----:B------:R-:W-:Y:S01]  /*0a70*/  USEL UR4, UR4, 0xc20, UP3 ;  /* 0x00000c2004047887 */ /* 0x000fe20009800000 */
[----:B------:R-:W-:Y:S01]  /*0a80*/  UMOV UR8, 0x1 ;  /* 0x0000000100087882 */ /* 0x000fe20000000000 */
[----:B------:R-:W-:Y:S01]  /*0a90*/  ELECT P1, URZ, PT ;  /* 0x0000000000ff782f */ /* 0x000fe20003820000 */
[----:B------:R-:W-:-:S04]  /*0aa0*/  UIADD3 UR8, UPT, UPT, -UR8, 0x100000, URZ ;  /* 0x0010000008087890 */ /* 0x000fc8000fffe1ff */
[----:B------:R-:W-:Y:S02]  /*0ab0*/  USHF.L.U32 UR9, UR8, 0xb, URZ ;  /* 0x0000000b08097899 */ /* 0x000fe400080006ff */
[----:B------:R-:W-:Y:S02]  /*0ac0*/  USHF.L.U32 UR8, UR8, 0x1, URZ ;  /* 0x0000000108087899 */ /* 0x000fe400080006ff */
[----:B--2---:R-:W-:Y:S02]  /*0ad0*/  ULEA UR6, UR5, UR6, 0x18 ;  /* 0x0000000605067291 */ /* 0x004fe4000f8ec0ff */
[----:B------:R-:W-:-:S04]  /*0ae0*/  UIADD3 UR4, UPT, UPT, -UR4, 0x100000, URZ ;  /* 0x0010000004047890 */ /* 0x000fc8000fffe1ff */
[----:B------:R-:W-:Y:S02]  /*0af0*/  USHF.L.U32 UR5, UR4, 0xb, URZ ;  /* 0x0000000b04057899 */ /* 0x000fe400080006ff */
[----:B------:R-:W-:Y:S01]  /*0b00*/  USHF.L.U32 UR4, UR4, 0x1, URZ ;  /* 0x0000000104047899 */ /* 0x000fe200080006ff */
[----:B------:R-:W2:Y:S03]  /*0b10*/  FENCE.VIEW.ASYNC.S ;  /* 0x00000000000073c6 */ /* 0x000ea60000000000 */
[----:B--2---:R4:W2:Y:S08]  /*0b20*/  SYNCS.EXCH.64 URZ, [UR6+0xd0], UR8 ;  /* 0x0000d00806ff75b2 */ /* 0x0048b00008000100 */
[----:B------:R4:W3:Y:S01]  /*0b30*/  SYNCS.EXCH.64 URZ, [UR6+0xe0], UR4 ;  /* 0x0000e00406ff75b2 */ /* 0x0008e20008000100 */
[----:B------:R4:W1:Y:S01]  /*0b40*/  SYNCS.EXCH.64 URZ, [UR6+0xd8], UR8 ;  /* 0x0000d80806ff75b2 */ /* 0x0008620008000100 */
[----:B------:R4:W1:Y:S02]  /*0b50*/  SYNCS.EXCH.64 URZ, [UR6+0xe8], UR4 ;  /* 0x0000e80406ff75b2 */ /* 0x0008640008000100 */
[----:B----4-:R-:W-:Y:S01]  /*0b60*/  NOP ;  /* 0x0000000000007918 */ /* 0x010fe20000000000 */
.L_x_12:
[----:B------:R-:W4:Y:S01]  /*0b70*/  SHFL.IDX PT, R0, R85, RZ, 0x1f ;  /* 0x00001fff55007589 */ /* 0x000f2200000e0000 */
[----:B------:R-:W-:Y:S01]  /*0b80*/  NOP ;  /* 0x0000000000007918 */ /* 0x000fe20000000000 */
[----:B----4-:R-:W-:-:S13]  /*0b90*/  ISETP.NE.AND P1, PT, R0, 0x5, PT ;  /* 0x000000050000780c */ /* 0x010fda0003f25270 */
[----:B------:R-:W-:Y:S05]  /*0ba0*/  @P1 BRA `(.L_x_13) ;  /* 0x0000000000581947 */ /* 0x000fea0003800000 */
[----:B--2---:R-:W2:Y:S01]  /*0bb0*/  S2UR UR5, SR_CgaCtaId ;  /* 0x00000000000579c3 */ /* 0x004ea20000008800 */
[----:B---3--:R-:W-:Y:S01]  /*0bc0*/  UMOV UR4, 0x400 ;  /* 0x0000040000047882 */ /* 0x008fe20000000000 */
        /* <DEDUP_REMOVED lines=9> */
[----:B--2---:R-:W-:Y:S01]  /*0c60*/  ULEA UR4, UR5, UR4, 0x18 ;  /* 0x0000000405047291 */ /* 0x004fe2000f8ec0ff */
[----:B------:R-:W2:Y:S11]  /*0c70*/  FENCE.VIEW.ASYNC.S ;  /* 0x00000000000073c6 */ /* 0x000eb60000000000 */
[----:B--2---:R4:W2:Y:S01]  /*0c80*/  SYNCS.EXCH.64 URZ, [UR4+0xf0], UR6 ;  /* 0x0000f00604ff75b2 */ /* 0x0048a20008000100 */
[----:B------:R4:W3:Y:S01]  /*0c90*/  SYNCS.EXCH.64 URZ, [UR4+0x110], UR8 ;  /* 0x0001100804ff75b2 */ /* 0x0008e20008000100 */
[----:B------:R4:W1:Y:S01]  /*0ca0*/  SYNCS.EXCH.64 URZ, [UR4+0xf8], UR6 ;  /* 0x0000f80604ff75b2 */ /* 0x0008620008000100 */
[----:B------:R4:W1:Y:S01]  /*0cb0*/  SYNCS.EXCH.64 URZ, [UR4+0x118], UR8 ;  /* 0x0001180804ff75b2 */ /* 0x0008620008000100 */
[----:B------:R4:W1:Y:S01]  /*0cc0*/  SYNCS.EXCH.64 URZ, [UR4+0x100], UR6 ;  /* 0x0001000604ff75b2 */ /* 0x0008620008000100 */
[----:B------:R4:W1:Y:S01]  /*0cd0*/  SYNCS.EXCH.64 URZ, [UR4+0x120], UR8 ;  /* 0x0001200804ff75b2 */ /* 0x0008620008000100 */
[----:B------:R4:W1:Y:S01]  /*0ce0*/  SYNCS.EXCH.64 URZ, [UR4+0x108], UR6 ;  /* 0x0001080604ff75b2 */ /* 0x0008620008000100 */
[----:B------:R4:W1:Y:S02]  /*0cf0*/  SYNCS.EXCH.64 URZ, [UR4+0x128], UR8 ;  /* 0x0001280804ff75b2 */ /* 0x0008640008000100 */
[----:B----4-:R-:W-:Y:S01]  /*0d00*/  NOP ;  /* 0x0000000000007918 */ /* 0x010fe20000000000 */
.L_x_13:
[----:B------:R-:W4:Y:S01]  /*0d10*/  SHFL.IDX PT, R0, R85, RZ, 0x1f ;  /* 0x00001fff55007589 */ /* 0x000f2200000e0000 */
[----:B------:R-:W-:Y:S01]  /*0d20*/  ISETP.NE.OR P0, PT, RZ, UR22, !P0 ;  /* 0x00000016ff007c0c */ /* 0x000fe2000c705670 */
[----:B------:R-:W-:Y:S01]  /*0d30*/  NOP ;  /* 0x0000000000007918 */ /* 0x000fe20000000000 */
[----:B----4-:R-:W-:-:S13]  /*0d40*/  ISETP.NE.AND P1, PT, R0, 0x3, PT ;  /* 0x000000030000780c */ /* 0x010fda0003f25270 */
[----:B------:R-:W-:Y:S05]  /*0d50*/  @P1 BRA `(.L_x_14) ;  /* 0x0000000000381947 */ /* 0x000fea0003800000 */
[----:B--2---:R-:W2:Y:S01]  /*0d60*/  S2UR UR5, SR_CgaCtaId ;  /* 0x00000000000579c3 */ /* 0x004ea20000008800 */
[----:B---3--:R-:W-:Y:S01]  /*0d70*/  UMOV UR4, 0x400 ;  /* 0x0000040000047882 */ /* 0x008fe20000000000 */
[----:B------:R-:W-:Y:S01]  /*0d80*/  UMOV UR6, 0x20 ;  /* 0x0000002000067882 */ /* 0x000fe20000000000 */
[----:B------:R-:W-:Y:S01]  /*0d90*/  ELECT P1, URZ, PT ;  /* 0x0000000000ff782f */ /* 0x000fe20003820000 */
[----:B------:R-:W-:-:S04]  /*0da0*/  UIADD3 UR6, UPT, UPT, -UR6, 0x100000, URZ ;  /* 0x0010000006067890 */ /* 0x000fc8000fffe1ff */
[----:B------:R-:W-:Y:S02]  /*0db0*/  USHF.L.U32 UR7, UR6, 0xb, URZ ;  /* 0x0000000b06077899 */ /* 0x000fe400080006ff */
[----:B------:R-:W-:Y:S02]  /*0dc0*/  USHF.L.U32 UR6, UR6, 0x1, URZ ;  /* 0x0000000106067899 */ /* 0x000fe400080006ff */
[----:B--2---:R-:W-:Y:S01]  /*0dd0*/  ULEA UR4, UR5, UR4, 0x18 ;  /* 0x0000000405047291 */ /* 0x004fe2000f8ec0ff */
[----:B------:R-:W2:Y:S11]  /*0de0*/  FENCE.VIEW.ASYNC.S ;  /* 0x00000000000073c6 */ /* 0x000eb60000000000 */
[----:B--2---:R4:W2:Y:S01]  /*0df0*/  SYNCS.EXCH.64 URZ, [UR4+0x130], UR6 ;  /* 0x0001300604ff75b2 */ /* 0x0048a20008000100 */
[----:B------:R4:W3:Y:S01]  /*0e00*/  SYNCS.EXCH.64 URZ, [UR4+0x140], UR6 ;  /* 0x0001400604ff75b2 */ /* 0x0008e20008000100 */
[----:B------:R4:W1:Y:S01]  /*0e10*/  SYNCS.EXCH.64 URZ, [UR4+0x138], UR6 ;  /* 0x0001380604ff75b2 */ /* 0x0008620008000100 */
[----:B------:R4:W1:Y:S02]  /*0e20*/  SYNCS.EXCH.64 URZ, [UR4+0x148], UR6 ;  /* 0x0001480604ff75b2 */ /* 0x0008640008000100 */
[----:B----4-:R-:W-:Y:S01]  /*0e30*/  NOP ;  /* 0x0000000000007918 */ /* 0x010fe20000000000 */
.L_x_14:
[----:B---3--:R-:W3:Y:S01]  /*0e40*/  S2UR UR7, SR_CgaCtaId ;  /* 0x00000000000779c3 */ /* 0x008ee20000008800 */
[----:B------:R-:W-:Y:S01]  /*0e50*/  VOTEU.ALL UP0, P0 ;  /* 0x0000000000ff7886 */ /* 0x000fe20000000000 */
[----:B--2---:R-:W-:Y:S01]  /*0e60*/  UMOV UR4, 0x20 ;  /* 0x0000002000047882 */ /* 0x004fe20000000000 */
[----:B------:R-:W2:Y:S01]  /*0e70*/  LDCU UR33, c[0x0][0x36c] ;  /* 0x00006d80ff2177ac */ /* 0x000ea20008000800 */
[----:B------:R-:W-:Y:S01]  /*0e80*/  NOP ;  /* 0x0000000000007918 */ /* 0x000fe20000000000 */
[----:B------:R-:W-:Y:S01]  /*0e90*/  LOP3.LUT R0, R98, 0x1f, RZ, 0xc0, !PT ;  /* 0x0000001f62007812 */ /* 0x000fe200078ec0ff */
[----:B------:R-:W-:Y:S01]  /*0ea0*/  @!UP0 UMOV UR6, 0x400 ;  /* 0x0000040000068882 */ /* 0x000fe20000000000 */
[----:B------:R-:W-:-:S04]  /*0eb0*/  @!UP0 UIADD3 UR4, UPT, UPT, -UR4, 0x100000, URZ ;  /* 0x0010000004048890 */ /* 0x000fc8000fffe1ff */
[----:B------:R-:W-:Y:S02]  /*0ec0*/  @!UP0 USHF.L.U32 UR5, UR4, 0xb, URZ ;  /* 0x0000000b04058899 */ /* 0x000fe400080006ff */
[----:B------:R-:W-:Y:S02]  /*0ed0*/  @!UP0 USHF.L.U32 UR4, UR4, 0x1, URZ ;  /* 0x0000000104048899 */ /* 0x000fe400080006ff */
[----:B------:R-:W-:Y:S02]  /*0ee0*/  UISETP.NE.AND UP4, UPT, UR22, URZ, UPT ;  /* 0x000000ff1600728c */ /* 0x000fe4000bf85270 */
[----:B--2---:R-:W-:Y:S02]  /*0ef0*/  UISETP.EQ.U32.AND UP1, UPT, UR33, 0x1, UPT ;  /* 0x000000012100788c */ /* 0x004fe4000bf22070 */
[----:B---3--:R-:W-:Y:S01]  /*0f00*/  @!UP0 ULEA UR6, UR7, UR6, 0x18 ;  /* 0x0000000607068291 */ /* 0x008fe2000f8ec0ff */
[----:B------:R-:W-:Y:S01]  /*0f10*/  VOTEU.ALL UP0, P0 ;  /* 0x0000000000ff7886 */ /* 0x000fe20000000000 */
[----:B------:R-:W2:Y:S10]  /*0f20*/  FENCE.VIEW.ASYNC.S ;  /* 0x00000000000073c6 */ /* 0x000eb40000000000 */
[----:B--2---:R2:W3:Y:S01]  /*0f30*/  @!UP0 SYNCS.EXCH.64 URZ, [UR6+0x150], UR4 ;  /* 0x0001500406ff85b2 */ /* 0x0044e20008000100 */
[----:B------:R-:W-:Y:S05]  /*0f40*/  BRA.U !UP1, `(.L_x_15) ;  /* 0x0000000109087547 */ /* 0x000fea000b800000 */
[----:B-1-3--:R-:W-:Y:S01]  /*0f50*/  UCGABAR_ARV ;  /* 0x00000000000079c7 */ /* 0x00afe20008000000 */
[----:B------:R-:W-:Y:S05]  /*0f60*/  BRA `(.L_x_16) ;  /* 0x0000000000047947 */ /* 0x000fea0003800000 */
.L_x_15:
[----:B-1-3--:R-:W-:Y:S01]  /*0f70*/  NOP ;  /* 0x0000000000007918 */ /* 0x00afe20000000000 */
.L_x_16:
[----:B------:R-:W1:Y:S01]  /*0f80*/  S2UR UR31, SR_CTAID.X ;  /* 0x00000000001f79c3 */ /* 0x000e620000002500 */
[----:B------:R-:W-:-:S05]  /*0f90*/  CS2R.32 R87, SR_CgaSize ;  /* 0x0000000000577805 */ /* 0x000fca0000008a00 */
[----:B------:R-:W-:-:S05]  /*0fa0*/  IMAD R87, R87, -0xa0, RZ ;  /* 0xffffff6057577824 */ /* 0x000fca00078e02ff */
[----:B------:R-:W-:-:S14]  /*0fb0*/  R2UR UR7, R87 ;  /* 0x00000000570772ca */ /* 0x000fdc00000e0000 */
[----:B------:R-:W3:Y:S01]  /*0fc0*/  LDCU UR7, c[0x0][UR7+0x2b0] ;  /* 0x00005600070777ac */ /* 0x000ee20008000800 */
[----:B------:R-:W-:-:S05]  /*0fd0*/  CS2R.32 R87, SR_CgaSize ;  /* 0x0000000000577805 */ /* 0x000fca0000008a00 */
[----:B------:R-:W-:-:S05]  /*0fe0*/  IMAD R87, R87, -0xa0, RZ ;  /* 0xffffff6057577824 */ /* 0x000fca00078e02ff */
[----:B------:R-:W-:-:S14]  /*0ff0*/  R2UR UR10, R87 ;  /* 0x00000000570a72ca */ /* 0x000fdc00000e0000 */
[----:B------:R-:W4:Y:S01]  /*1000*/  LDCU UR10, c[0x0][UR10+0x2b4] ;  /* 0x000056800a0a77ac */ /* 0x000f220008000800 */
[----:B------:R-:W2:Y:S01]  /*1010*/  S2UR UR9, SR_CTAID.Y ;  /* 0x00000000000979c3 */ /* 0x000ea20000002600 */
[----:B------:R-:W-:-:S05]  /*1020*/  CS2R.32 R87, SR_CgaSize ;  /* 0x0000000000577805 */ /* 0x000fca0000008a00 */
[----:B------:R-:W-:-:S05]  /*1030*/  IMAD R87, R87, -0xa0, RZ ;  /* 0xffffff6057577824 */ /* 0x000fca00078e02ff */
[----:B------:R-:W-:-:S14]  /*1040*/  R2UR UR11, R87 ;  /* 0x00000000570b72ca */ /* 0x000fdc00000e0000 */
[----:B------:R-:W4:Y:S01]  /*1050*/  LDCU UR11, c[0x0][UR11+0x2a0] ;  /* 0x000054000b0b77ac */ /* 0x000f220008000800 */
[----:B------:R-:W-:-:S05]  /*1060*/  CS2R.32 R87, SR_CgaSize ;  /* 0x0000000000577805 */ /* 0x000fca0000008a00 */
[----:B------:R-:W-:-:S05]  /*1070*/  IMAD R87, R87, -0xa0, RZ ;  /* 0xffffff6057577824 */ /* 0x000fca00078e02ff */
[----:B------:R-:W-:-:S14]  /*1080*/  R2UR UR12, R87 ;  /* 0x00000000570c72ca */ /* 0x000fdc00000e0000 */
[----:B------:R-:W4:Y:S01]  /*1090*/  LDCU UR12, c[0x0][UR12+0x2a4] ;  /* 0x000054800c0c77ac */ /* 0x000f220008000800 */
[----:B------:R-:W4:Y:S01]  /*10a0*/  S2UR UR13, SR_CgaCtaId ;  /* 0x00000000000d79c3 */ /* 0x000f220000008800 */
[----:B------:R-:W4:Y:S01]  /*10b0*/  LDCU UR23, c[0x0][0xb24] ;  /* 0x00016480ff1777ac */ /* 0x000f220008000800 */
[----:B------:R-:W-:Y:S01]  /*10c0*/  UMOV UR25, 0x1111 ;  /* 0x0000111100197882 */ /* 0x000fe20000000000 */
[----:B------:R-:W-:Y:S01]  /*10d0*/  UMOV UR24, 0x5 ;  /* 0x0000000500187882 */ /* 0x000fe20000000000 */
[----:B------:R-:W4:Y:S01]  /*10e0*/  LDCU UR45, c[0x0][0xb24] ;  /* 0x00016480ff2d77ac */ /* 0x000f220008000800 */
[----:B-1----:R-:W-:-:S03]  /*10f0*/  I2FP.F32.U32 R3, UR31 ;  /* 0x0000001f00037c45 */ /* 0x002fc60008201000 */
[----:B------:R-:W1:Y:S01]  /*1100*/  S2UR UR36, SR_CTAID.Z ;  /* 0x00000000002479c3 */ /* 0x000e620000002700 */
[----:B------:R-:W1:Y:S01]  /*1110*/  LDCU UR29, c[0x0][0xb30] ;  /* 0x00016600ff1d77ac */ /* 0x000e620008000800 */
[----:B---3--:R-:W-:Y:S01]  /*1120*/  FMUL R3, R3, UR7 ;  /* 0x0000000703037c20 */ /* 0x008fe20008400000 */
[----:B------:R-:W-:Y:S01]  /*1130*/  UISETP.NE.AND UP5, UPT, UR22, 0x2, UPT ;  /* 0x000000021600788c */ /* 0x000fe2000bfa5270 */
[----:B--2---:R-:W-:Y:S01]  /*1140*/  I2FP.F32.U32 R2, UR9 ;  /* 0x0000000900027c45 */ /* 0x004fe20008201000 */
[----:B------:R-:W-:Y:S01]  /*1150*/  UMOV UR26, UR9 ;  /* 0x00000009001a7c82 */ /* 0x000fe20008000000 */
[----:B------:R-:W-:Y:S02]  /*1160*/  UMOV UR20, UR31 ;  /* 0x0000001f00147c82 */ /* 0x000fe40008000000 */
[----:B------:R-:W2:Y:S01]  /*1170*/  F2I.U32.TRUNC.NTZ R3, R3 ;  /* 0x0000000300037305 */ /* 0x000ea2000020f000 */
[----:B----4-:R-:W-:Y:S01]  /*1180*/  UISETP.GE.AND UP6, UPT, UR23, 0x1, UPT ;  /* 0x000000011700788c */ /* 0x010fe2000bfc6270 */
[----:B------:R-:W-:Y:S01]  /*1190*/  FMUL R2, R2, UR10 ;  /* 0x0000000a02027c20 */ /* 0x000fe20008400000 */
[----:B------:R-:W-:-:S02]  /*11a0*/  USHF.R.U32.HI UR4, URZ, 0x2, UR13 ;  /* 0x00000002ff047899 */ /* 0x000fc4000801160d */
[----:B------:R-:W-:-:S03]  /*11b0*/  ULOP3.LUT UR6, UR13, 0xc, URZ, 0xc0, !UPT ;  /* 0x0000000c0d067892 */ /* 0x000fc6000f8ec0ff */
[----:B------:R-:W3:Y:S01]  /*11c0*/  F2I.U32.TRUNC.NTZ R2, R2 ;  /* 0x0000000200027305 */ /* 0x000ee2000020f000 */
[----:B------:R-:W-:Y:S02]  /*11d0*/  ULOP3.LUT UR32, UR4, 0x3, URZ, 0xc0, !UPT ;  /* 0x0000000304207892 */ /* 0x000fe4000f8ec0ff */
[----:B------:R-:W-:Y:S02]  /*11e0*/  ULOP3.LUT UR8, UR13, 0x3, URZ, 0xc0, !UPT ;  /* 0x000000030d087892 */ /* 0x000fe4000f8ec0ff */
[----:B------:R-:W-:Y:S02]  /*11f0*/  ULOP3.LUT UR4, UR6, 0x1, UR13, 0xf8, !UPT ;  /* 0x0000000106047892 */ /* 0x000fe4000f8ef80d */
[----:B------:R-:W-:Y:S01]  /*1200*/  USHF.R.U32.HI UR5, URZ, 0x1, UR13 ;  /* 0x00000001ff057899 */ /* 0x000fe2000801160d */
[----:B--2---:R-:W-:Y:S01]  /*1210*/  R2UR UR6, R3 ;  /* 0x00000000030672ca */ /* 0x004fe200000e0000 */
[----:B------:R-:W-:Y:S01]  /*1220*/  UISETP.GT.U32.AND UP1, UPT, UR8, 0xffff, UPT ;  /* 0x0000ffff0800788c */ /* 0x000fe2000bf24070 */
[----:B------:R-:W-:Y:S01]  /*1230*/  PRMT R3, RZ, 0x7610, R3 ;  /* 0x00007610ff037816 */ /* 0x000fe20000000003 */
[----:B------:R-:W-:-:S02]  /*1240*/  UISETP.GT.U32.AND UP0, UPT, UR4, 0xffff, UPT ;  /* 0x0000ffff0400788c */ /* 0x000fc4000bf04070 */
[----:B------:R-:W-:Y:S01]  /*1250*/  ULOP3.LUT UR48, UR5, 0x1, URZ, 0xc0, !UPT ;  /* 0x0000000105307892 */ /* 0x000fe2000f8ec0ff */
[----:B---3--:R-:W-:Y:S01]  /*1260*/  R2UR UR7, R2 ;  /* 0x00000000020772ca */ /* 0x008fe200000e0000 */
[----:B------:R-:W-:Y:S01]  /*1270*/  USEL UR5, UR8, 0xffff, !UP1 ;  /* 0x0000ffff08057887 */ /* 0x000fe2000c800000 */
[----:B------:R-:W-:Y:S01]  /*1280*/  PRMT R2, RZ, 0x7610, R2 ;  /* 0x00007610ff027816 */ /* 0x000fe20000000002 */
[----:B------:R-:W-:Y:S02]  /*1290*/  USEL UR4, UR4, 0xffff, !UP0 ;  /* 0x0000ffff04047887 */ /* 0x000fe4000c000000 */
[----:B------:R-:W-:Y:S02]  /*12a0*/  ULOP3.LUT UR5, UR5, 0xffff, URZ, 0xc0, !UPT ;  /* 0x0000ffff05057892 */ /* 0x000fe4000f8ec0ff */
[----:B------:R-:W-:Y:S02]  /*12b0*/  ULOP3.LUT UR4, UR4, 0xffff, URZ, 0xc0, !UPT ;  /* 0x0000ffff04047892 */ /* 0x000fe4000f8ec0ff */
[----:B------:R-:W-:-:S02]  /*12c0*/  USHF.L.U32 UR25, UR25, UR5, URZ ;  /* 0x0000000519197299 */ /* 0x000fc400080006ff */
[----:B------:R-:W-:Y:S02]  /*12d0*/  USHF.L.U32 UR24, UR24, UR4, URZ ;  /* 0x0000000418187299 */ /* 0x000fe400080006ff */
[----:B------:R-:W-:Y:S02]  /*12e0*/  UIADD3 UR5, UPT, UPT, -UR6, URZ, URZ ;  /* 0x000000ff06057290 */ /* 0x000fe4000fffe1ff */
[----:B------:R-:W-:Y:S02]  /*12f0*/  UIADD3 UR4, UPT, UPT, -UR7, URZ, URZ ;  /* 0x000000ff07047290 */ /* 0x000fe4000fffe1ff */
[----:B------:R-:W-:Y:S02]  /*1300*/  UIMAD UR5, UR11, UR5, UR31 ;  /* 0x000000050b0572a4 */ /* 0x000fe4000f8e021f */
[----:B------:R-:W-:Y:S02]  /*1310*/  UIMAD UR4, UR12, UR4, UR9 ;  /* 0x000000040c0472a4 */ /* 0x000fe4000f8e0209 */
[----:B------:R-:W-:-:S02]  /*1320*/  USHF.L.U32 UR30, UR13, 0x8, URZ ;  /* 0x000000080d1e7899 */ /* 0x000fc400080006ff */
[----:B------:R-:W-:Y:S01]  /*1330*/  USHF.L.U32 UR27, UR13, 0xb, URZ ;  /* 0x0000000b0d1b7899 */ /* 0x000fe200080006ff */
[----:B------:R-:W-:Y:S01]  /*1340*/  IMAD.U32 R87, RZ, RZ, UR5 ;  /* 0x00000005ff577e24 */ /* 0x000fe2000f8e00ff */
[----:B------:R-:W-:Y:S01]  /*1350*/  ULOP3.LUT UR30, UR30, 0xc00, URZ, 0xc0, !UPT ;  /* 0x00000c001e1e7892 */ /* 0x000fe2000f8ec0ff */
[----:B------:R-:W-:Y:S01]  /*1360*/  IMAD.U32 R86, RZ, RZ, UR4 ;  /* 0x00000004ff567e24 */ /* 0x000fe2000f8e00ff */
[----:B------:R-:W-:Y:S01]  /*1370*/  ULOP3.LUT UR27, UR27, 0x1000, URZ, 0xc0, !UPT ;  /* 0x000010001b1b7892 */ /* 0x000fe2000f8ec0ff */
[----:B-1----:R-:W-:Y:S11]  /*1380*/  BRA.U UP4, `(.L_x_17) ;  /* 0x0000000104b47547 */ /* 0x002ff6000b800000 */
[----:B------:R-:W-:Y:S02]  /*1390*/  R2UR UR17, R86 ;  /* 0x00000000561172ca */ /* 0x000fe400000e0000 */
[----:B------:R-:W-:-:S11]  /*13a0*/  R2UR UR18, R87 ;  /* 0x00000000571272ca */ /* 0x000fd600000e0000 */
[----:B------:R-:W-:Y:S02]  /*13b0*/  UISETP.NE.AND UP0, UPT, UR17, URZ, UPT ;  /* 0x000000ff1100728c */ /* 0x000fe4000bf05270 */
[----:B------:R-:W-:Y:S02]  /*13c0*/  ULOP3.LUT UR4, UR18, 0x2, URZ, 0x3c, !UPT ;  /* 0x0000000212047892 */ /* 0x000fe4000f8e3cff */
[----:B------:R-:W-:Y:S02]  /*13d0*/  UISETP.GT.U32.AND UP1, UPT, UR18, 0x1, UP0 ;  /* 0x000000011200788c */ /* 0x000fe40008724070 */
[----:B------:R-:W-:Y:S02]  /*13e0*/  UISETP.NE.AND UP2, UPT, UR17, 0x1, UPT ;  /* 0x000000011100788c */ /* 0x000fe4000bf45270 */
[----:B------:R-:W-:Y:S02]  /*13f0*/  UISETP.GT.U32.AND UP0, UPT, UR4, 0x1, UP0 ;  /* 0x000000010400788c */ /* 0x000fe40008704070 */
[----:B------:R-:W-:-:S02]  /*1400*/  USEL UR7, URZ, 0x1, UP1 ;  /* 0x00000001ff077887 */ /* 0x000fc40008800000 */
[----:B------:R-:W-:Y:S02]  /*1410*/  USEL UR8, URZ, 0x2, UP1 ;  /* 0x00000002ff087887 */ /* 0x000fe40008800000 */
[----:B------:R-:W-:Y:S02]  /*1420*/  UISETP.GT.U32.AND UP1, UPT, UR18, 0x1, UP2 ;  /* 0x000000011200788c */ /* 0x000fe40009724070 */
[----:B------:R-:W-:Y:S02]  /*1430*/  USEL UR12, URZ, 0x4, UP0 ;  /* 0x00000004ff0c7887 */ /* 0x000fe40008000000 */
[----:B------:R-:W-:Y:S02]  /*1440*/  USEL UR15, URZ, 0x8, UP0 ;  /* 0x00000008ff0f7887 */ /* 0x000fe40008000000 */
[----:B------:R-:W-:Y:S02]  /*1450*/  UISETP.GT.U32.AND UP0, UPT, UR4, 0x1, UP2 ;  /* 0x000000010400788c */ /* 0x000fe40009704070 */
[----:B------:R-:W-:-:S02]  /*1460*/  USEL UR6, URZ, 0x10, UP1 ;  /* 0x00000010ff067887 */ /* 0x000fc40008800000 */
[----:B------:R-:W-:Y:S02]  /*1470*/  USEL UR11, URZ, 0x20, UP1 ;  /* 0x00000020ff0b7887 */ /* 0x000fe40008800000 */
[----:B------:R-:W-:Y:S02]  /*1480*/  UISETP.NE.AND UP1, UPT, UR17, 0x2, UPT ;  /* 0x000000021100788c */ /* 0x000fe4000bf25270 */
[----:B------:R-:W-:Y:S02]  /*1490*/  USEL UR14, URZ, 0x40, UP0 ;  /* 0x00000040ff0e7887 */ /* 0x000fe40008000000 */
[----:B------:R-:W-:Y:S02]  /*14a0*/  USEL UR16, URZ, 0x80, UP0 ;  /* 0x00000080ff107887 */ /* 0x000fe40008000000 */
[----:B------:R-:W-:Y:S02]  /*14b0*/  UISETP.GT.U32.AND UP0, UPT, UR18, 0x1, UP1 ;  /* 0x000000011200788c */ /* 0x000fe40008f04070 */
[----:B------:R-:W-:-:S02]  /*14c0*/  UISETP.NE.AND UP2, UPT, UR17, 0x3, UPT ;  /* 0x000000031100788c */ /* 0x000fc4000bf45270 */
[----:B------:R-:W-:Y:S02]  /*14d0*/  USEL UR5, URZ, 0x100, UP0 ;  /* 0x00000100ff057887 */ /* 0x000fe40008000000 */
[----:B------:R-:W-:Y:S02]  /*14e0*/  USEL UR10, URZ, 0x200, UP0 ;  /* 0x00000200ff0a7887 */ /* 0x000fe40008000000 */
[----:B------:R-:W-:Y:S02]  /*14f0*/  UISETP.GT.U32.AND UP0, UPT, UR18, 0x1, UP2 ;  /* 0x000000011200788c */ /* 0x000fe40009704070 */
[----:B------:R-:W-:Y:S02]  /*1500*/  UIADD3 UR5, UPT, UPT, UR5, UR6, UR7 ;  /* 0x0000000605057290 */ /* 0x000fe4000fffe007 */
[----:B------:R-:W-:Y:S02]  /*1510*/  USEL UR9, URZ, 0x1000, UP0 ;  /* 0x00001000ff097887 */ /* 0x000fe40008000000 */
[----:B------:R-:W-:-:S02]  /*1520*/  USEL UR13, URZ, 0x2000, UP0 ;  /* 0x00002000ff0d7887 */ /* 0x000fc40008000000 */
[----:B------:R-:W-:Y:S02]  /*1530*/  UIADD3 UR5, UPT, UPT, UR8, UR9, UR5 ;  /* 0x0000000908057290 */ /* 0x000fe4000fffe005 */
[----:B------:R-:W-:Y:S02]  /*1540*/  UISETP.GT.U32.AND UP1, UPT, UR4, 0x1, UP1 ;  /* 0x000000010400788c */ /* 0x000fe40008f24070 */
[----:B------:R-:W-:Y:S02]  /*1550*/  UIADD3 UR5, UPT, UPT, UR10, UR11, UR5 ;  /* 0x0000000b0a057290 */ /* 0x000fe4000fffe005 */
[----:B------:R-:W-:Y:S02]  /*1560*/  UISETP.GT.U32.AND UP0, UPT, UR4, 0x1, UP2 ;  /* 0x000000010400788c */ /* 0x000fe40009704070 */
[----:B------:R-:W-:Y:S02]  /*1570*/  USEL UR4, URZ, 0x400, UP1 ;  /* 0x00000400ff047887 */ /* 0x000fe40008800000 */
[----:B------:R-:W-:-:S02]  /*1580*/  UIADD3 UR5, UPT, UPT, UR12, UR13, UR5 ;  /* 0x0000000d0c057290 */ /* 0x000fc4000fffe005 */
[----:B------:R-:W-:Y:S02]  /*1590*/  USEL UR6, URZ, 0x4000, UP0 ;  /* 0x00004000ff067887 */ /* 0x000fe40008000000 */
[----:B------:R-:W-:Y:S02]  /*15a0*/  UIADD3 UR5, UPT, UPT, UR4, UR14, UR5 ;  /* 0x0000000e04057290 */ /* 0x000fe4000fffe005 */
[----:B------:R-:W-:Y:S02]  /*15b0*/  USEL UR7, URZ, 0x800, UP1 ;  /* 0x00000800ff077887 */ /* 0x000fe40008800000 */
[----:B------:R-:W-:Y:S02]  /*15c0*/  ULOP3.LUT UR4, UR18, 0xfffffffe, URZ, 0xc0, !UPT ;  /* 0xfffffffe12047892 */ /* 0x000fe4000f8ec0ff */
[----:B------:R-:W-:Y:S02]  /*15d0*/  UIADD3 UR5, UPT, UPT, UR15, UR6, UR5 ;  /* 0x000000060f057290 */ /* 0x000fe4000fffe005 */
[----:B------:R-:W-:-:S02]  /*15e0*/  ULEA UR4, UR17, UR4, 0x2 ;  /* 0x0000000411047291 */ /* 0x000fc4000f8e10ff */
[----:B------:R-:W-:Y:S02]  /*15f0*/  USEL UR6, URZ, 0x8000, UP0 ;  /* 0x00008000ff067887 */ /* 0x000fe40008000000 */
[----:B------:R-:W-:-:S03]  /*1600*/  UIADD3 UR5, UPT, UPT, UR7, UR16, UR5 ;  /* 0x0000001007057290 */ /* 0x000fc6000fffe005 */
[----:B------:R-:W-:Y:S01]  /*1610*/  UMOV UR7, 0x3 ;  /* 0x0000000300077882 */ /* 0x000fe20000000000 */
[----:B------:R-:W-:Y:S02]  /*1620*/  UIADD3 UR5, UPT, UPT, UR5, UR6, URZ ;  /* 0x0000000605057290 */ /* 0x000fe4000fffe0ff */
[----:B------:R-:W-:-:S04]  /*1630*/  USHF.L.U32 UR4, UR7, UR4, URZ ;  /* 0x0000000407047299 */ /* 0x000fc800080006ff */
[----:B------:R-:W-:Y:S02]  /*1640*/  IMAD.U32 R3, RZ, RZ, UR5 ;  /* 0x00000005ff037e24 */ /* 0x000fe4000f8e00ff */
[----:B------:R-:W-:Y:S02]  /*1650*/  IMAD.U32 R2, RZ, RZ, UR4 ;  /* 0x00000004ff027e24 */ /* 0x000fe4000f8e00ff */
.L_x_17:
[----:B------:R-:W-:Y:S05]  /*1660*/  BRA.U !UP6, `(.L_x_18) ;  /* 0x000000010ed47547 */ /* 0x000fea000b800000 */
[----:B------:R-:W1:Y:S01]  /*1670*/  LDCU.128 UR12, c[0x0][0xb10] ;  /* 0x00016200ff0c77ac */ /* 0x000e620008000c00 */
[----:B------:R-:W2:Y:S01]  /*1680*/  LDCU UR6, c[0x0][0x370] ;  /* 0x00006e00ff0677ac */ /* 0x000ea20008000800 */
[----:B------:R-:W3:Y:S01]  /*1690*/  LDCU UR5, c[0x0][0x374] ;  /* 0x00006e80ff0577ac */ /* 0x000ee20008000800 */
[----:B------:R-:W4:Y:S01]  /*16a0*/  LDCU UR28, c[0x0][0xb0c] ;  /* 0x00016180ff1c77ac */ /* 0x000f220008000800 */
[----:B------:R-:W4:Y:S01]  /*16b0*/  LDCU UR4, c[0x0][0xb20] ;  /* 0x00016400ff0477ac */ /* 0x000f220008000800 */
[----:B------:R-:W4:Y:S01]  /*16c0*/  LDCU.64 UR8, c[0x0][0xb28] ;  /* 0x00016500ff0877ac */ /* 0x000f220008000a00 */
[----:B-1----:R-:W-:Y:S02]  /*16d0*/  UISETP.NE.AND UP0, UPT, UR14, 0x1, UPT ;  /* 0x000000010e00788c */ /* 0x002fe4000bf05270 */
[----:B---3--:R-:W-:Y:S02]  /*16e0*/  UIMAD.WIDE.U32 UR10, UR5, UR15, URZ ;  /* 0x0000000f050a72a5 */ /* 0x008fe4000f8e00ff */
[----:B--2---:R-:W-:-:S02]  /*16f0*/  UIMAD.WIDE.U32 UR18, UR6, UR12, URZ ;  /* 0x0000000c061272a5 */ /* 0x004fc4000f8e00ff */
[----:B----4-:R-:W-:Y:S02]  /*1700*/  UISETP.NE.AND UP1, UPT, UR28, 0x1, UPT ;  /* 0x000000011c00788c */ /* 0x010fe4000bf25270 */
[----:B------:R-:W-:Y:S01]  /*1710*/  UISETP.NE.AND UP2, UPT, UR23, 0x1, UPT ;  /* 0x000000011700788c */ /* 0x000fe2000bf45270 */
[----:B------:R-:W-:Y:S02]  /*1720*/  UMOV UR10, UR11 ;  /* 0x0000000b000a7c82 */ /* 0x000fe40008000000 */
[----:B------:R-:W-:Y:S01]  /*1730*/  UMOV UR18, UR19 ;  /* 0x0000001300127c82 */ /* 0x000fe20008000000 */
[----:B------:R-:W-:Y:S02]  /*1740*/  @UP0 USHF.R.U32.HI UR5, URZ, UR4, UR10 ;  /* 0x00000004ff050299 */ /* 0x000fe4000801160a */
[----:B------:R-:W-:Y:S02]  /*1750*/  UIMAD.WIDE.U32 UR20, UR26, UR15, URZ ;  /* 0x0000000f1a1472a5 */ /* 0x000fe4000f8e00ff */
[----:B------:R-:W-:-:S02]  /*1760*/  UIMAD.WIDE.U32 UR10, UR5, UR8, URZ ;  /* 0x00000008050a72a5 */ /* 0x000fc4000f8e00ff */
[----:B------:R-:W-:Y:S02]  /*1770*/  @UP1 USHF.R.U32.HI UR6, URZ, UR13, UR18 ;  /* 0x0000000dff061299 */ /* 0x000fe40008011612 */
[----:B------:R-:W-:Y:S02]  /*1780*/  UIMAD.WIDE.U32 UR16, UR31, UR12, URZ ;  /* 0x0000000c1f1072a5 */ /* 0x000fe4000f8e00ff */
[----:B------:R-:W-:Y:S01]  /*1790*/  UIMAD.WIDE.U32 UR18, UR6, UR8, URZ ;  /* 0x00000008061272a5 */ /* 0x000fe2000f8e00ff */
[----:B------:R-:W-:Y:S01]  /*17a0*/  UMOV UR20, UR21 ;  /* 0x0000001500147c82 */ /* 0x000fe20008000000 */
[----:B------:R-:W-:Y:S01]  /*17b0*/  UMOV UR10, UR11 ;  /* 0x0000000b000a7c82 */ /* 0x000fe20008000000 */
[----:B------:R-:W-:Y:S02]  /*17c0*/  USHF.R.U32.HI UR20, URZ, UR4, UR20 ;  /* 0x00000004ff147299 */ /* 0x000fe40008011614 */
[----:B------:R-:W-:Y:S02]  /*17d0*/  @UP2 USHF.R.U32.HI UR5, URZ, UR9, UR10 ;  /* 0x00000009ff052299 */ /* 0x000fe4000801160a */
[----:B------:R-:W-:Y:S01]  /*17e0*/  UMOV UR7, UR19 ;  /* 0x0000001300077c82 */ /* 0x000fe20008000000 */
[----:B------:R-:W-:Y:S01]  /*17f0*/  UMOV UR16, UR17 ;  /* 0x0000001100107c82 */ /* 0x000fe20008000000 */
[----:B------:R-:W-:-:S02]  /*1800*/  @UP2 USHF.R.U32.HI UR6, URZ, UR9, UR7 ;  /* 0x00000009ff062299 */ /* 0x000fc40008011607 */
[----:B------:R-:W-:Y:S02]  /*1810*/  USHF.R.U32.HI UR16, URZ, UR13, UR16 ;  /* 0x0000000dff107299 */ /* 0x000fe40008011610 */
[----:B------:R-:W-:Y:S02]  /*1820*/  USEL UR4, UR26, UR20, !UP0 ;  /* 0x000000141a047287 */ /* 0x000fe4000c000000 */
[----:B------:R-:W-:Y:S02]  /*1830*/  UIMAD UR7, UR5, UR23, URZ ;  /* 0x00000017050772a4 */ /* 0x000fe4000f8e02ff */
[----:B------:R-:W-:Y:S02]  /*1840*/  USEL UR5, UR31, UR16, !UP1 ;  /* 0x000000101f057287 */ /* 0x000fe4000c800000 */
[----:B------:R-:W-:Y:S02]  /*1850*/  UIMAD UR12, UR6, UR23, URZ ;  /* 0x00000017060c72a4 */ /* 0x000fe4000f8e02ff */
[----:B------:R-:W-:-:S02]  /*1860*/  UISETP.GE.AND UP0, UPT, UR4, UR7, UPT ;  /* 0x000000070400728c */ /* 0x000fc4000bf06270 */
[----:B------:R-:W-:Y:S02]  /*1870*/  UIMAD.WIDE.U32 UR10, UR4, UR8, URZ ;  /* 0x00000008040a72a5 */ /* 0x000fe4000f8e00ff */
[----:B------:R-:W-:Y:S02]  /*1880*/  UISETP.GE.OR UP0, UPT, UR5, UR12, UP0 ;  /* 0x0000000c0500728c */ /* 0x000fe40008706670 */
[----:B------:R-:W-:Y:S02]  /*1890*/  UIMAD.WIDE.U32 UR12, UR5, UR8, URZ ;  /* 0x00000008050c72a5 */ /* 0x000fe4000f8e00ff */
[----:B------:R-:W-:Y:S01]  /*18a0*/  UIADD3 UR10, UPT, UPT, -UR4, URZ, URZ ;  /* 0x000000ff040a7290 */ /* 0x000fe2000fffe1ff */
[----:B------:R-:W-:Y:S01]  /*18b0*/  UMOV UR8, UR11 ;  /* 0x0000000b00087c82 */ /* 0x000fe20008000000 */
[----:B------:R-:W-:Y:S02]  /*18c0*/  UIADD3 UR20, UPT, UPT, -UR5, URZ, URZ ;  /* 0x000000ff05147290 */ /* 0x000fe4000fffe1ff */
[----:B------:R-:W-:-:S03]  /*18d0*/  USHF.R.U32.HI UR8, URZ, UR9, UR8 ;  /* 0x00000009ff087299 */ /* 0x000fc60008011608 */
[----:B------:R-:W-:Y:S01]  /*18e0*/  @!UP0 UMOV UR7, UR13 ;  /* 0x0000000d00078c82 */ /* 0x000fe20008000000 */
[----:B------:R-:W-:Y:S02]  /*18f0*/  UIMAD UR26, UR14, UR10, UR26 ;  /* 0x0000000a0e1a72a4 */ /* 0x000fe4000f8e021a */
[----:B------:R-:W-:Y:S02]  /*1900*/  USEL UR8, UR4, UR8, !UP2 ;  /* 0x0000000804087287 */ /* 0x000fe4000d000000 */
[----:B------:R-:W-:Y:S02]  /*1910*/  @!UP0 USHF.R.U32.HI UR7, URZ, UR9, UR7 ;  /* 0x00000009ff078299 */ /* 0x000fe40008011607 */
[----:B------:R-:W-:Y:S02]  /*1920*/  UIADD3 UR9, UPT, UPT, -UR8, URZ, URZ ;  /* 0x000000ff08097290 */ /* 0x000fe4000fffe1ff */
[----:B------:R-:W-:Y:S02]  /*1930*/  @!UP0 USEL UR7, UR5, UR7, !UP2 ;  /* 0x0000000705078287 */ /* 0x000fe4000d000000 */
[----:B------:R-:W-:-:S02]  /*1940*/  UIMAD UR9, UR23, UR9, UR4 ;  /* 0x00000009170972a4 */ /* 0x000fc4000f8e0204 */
[----:B------:R-:W-:Y:S02]  /*1950*/  @!UP0 UIADD3 UR8, UPT, UPT, UR8, -UR7, URZ ;  /* 0x8000000708088290 */ /* 0x000fe4000fffe0ff */
[----:B------:R-:W-:Y:S02]  /*1960*/  @!UP0 UIMAD UR6, UR9, UR6, UR7 ;  /* 0x00000006090682a4 */ /* 0x000fe4000f8e0207 */
[----:B------:R-:W-:Y:S02]  /*1970*/  @!UP0 UIMAD UR4, UR8, UR23, UR5 ;  /* 0x00000017080482a4 */ /* 0x000fe4000f8e0205 */
[----:B------:R-:W-:Y:S02]  /*1980*/  UIMAD UR20, UR28, UR20, UR31 ;  /* 0x000000141c1472a4 */ /* 0x000fe4000f8e021f */
[----:B------:R-:W-:Y:S01]  /*1990*/  UIMAD UR26, UR4, UR14, UR26 ;  /* 0x0000000e041a72a4 */ /* 0x000fe2000f8e021a */
[----:B------:R-:W-:Y:S02]  /*19a0*/  @!UP0 UMOV UR5, UR6 ;  /* 0x0000000600058c82 */ /* 0x000fe40008000000 */
[----:B------:R-:W-:-:S12]  /*19b0*/  UIMAD UR20, UR5, UR28, UR20 ;  /* 0x0000001c051472a4 */ /* 0x000fd8000f8e0214 */
.L_x_18:
[----:B------:R-:W-:-:S09]  /*19c0*/  UISETP.NE.AND UP0, UPT, UR29, 0x1, UPT ;  /* 0x000000011d00788c */ /* 0x000fd2000bf05270 */
[----:B------:R-:W-:Y:S05]  /*19d0*/  BRA.U UP0, `(.L_x_19) ;  /* 0x0000000100447547 */ /* 0x000fea000b800000 */
[----:B------:R-:W1:Y:S01]  /*19e0*/  LDCU.128 UR8, c[0x0][0xb10] ;  /* 0x00016200ff0877ac */ /* 0x000e620008000c00 */
[----:B------:R-:W2:Y:S01]  /*19f0*/  LDCU UR12, c[0x0][0xb0c] ;  /* 0x00016180ff0c77ac */ /* 0x000ea20008000800 */
[----:B------:R-:W3:Y:S01]  /*1a00*/  LDCU UR13, c[0x0][0xb20] ;  /* 0x00016400ff0d77ac */ /* 0x000ee20008000800 */
[----:B-1----:R-:W-:Y:S02]  /*1a10*/  UIMAD.WIDE.U32 UR6, UR20, UR8, URZ ;  /* 0x00000008140672a5 */ /* 0x002fe4000f8e00ff */
[----:B------:R-:W-:Y:S02]  /*1a20*/  UIMAD.WIDE.U32 UR4, UR26, UR11, URZ ;  /* 0x0000000b1a0472a5 */ /* 0x000fe4000f8e00ff */
[----:B--2---:R-:W-:Y:S02]  /*1a30*/  UISETP.NE.AND UP1, UPT, UR12, 0x1, UPT ;  /* 0x000000010c00788c */ /* 0x004fe4000bf25270 */
[----:B------:R-:W-:Y:S01]  /*1a40*/  UISETP.NE.AND UP0, UPT, UR10, 0x1, UPT ;  /* 0x000000010a00788c */ /* 0x000fe2000bf05270 */
[----:B------:R-:W-:-:S02]  /*1a50*/  UMOV UR6, UR7 ;  /* 0x0000000700067c82 */ /* 0x000fc40008000000 */
[----:B------:R-:W-:Y:S01]  /*1a60*/  UMOV UR4, UR5 ;  /* 0x0000000500047c82 */ /* 0x000fe20008000000 */
[----:B------:R-:W-:Y:S02]  /*1a70*/  USHF.R.U32.HI UR6, URZ, UR9, UR6 ;  /* 0x00000009ff067299 */ /* 0x000fe40008011606 */
[----:B---3--:R-:W-:Y:S02]  /*1a80*/  USHF.R.U32.HI UR4, URZ, UR13, UR4 ;  /* 0x0000000dff047299 */ /* 0x008fe40008011604 */
[----:B------:R-:W-:Y:S02]  /*1a90*/  USEL UR5, UR20, UR6, !UP1 ;  /* 0x0000000614057287 */ /* 0x000fe4000c800000 */
[----:B------:R-:W-:-:S04]  /*1aa0*/  USEL UR4, UR26, UR4, !UP0 ;  /* 0x000000041a047287 */ /* 0x000fc8000c000000 */
[----:B------:R-:W-:Y:S02]  /*1ab0*/  UIADD3 UR6, UPT, UPT, -UR4, UR5, URZ ;  /* 0x0000000504067290 */ /* 0x000fe4000fffe1ff */
[----:B------:R-:W-:Y:S02]  /*1ac0*/  UIADD3 UR4, UPT, UPT, UR4, -UR5, URZ ;  /* 0x8000000504047290 */ /* 0x000fe4000fffe0ff */
[----:B------:R-:W-:Y:S02]  /*1ad0*/  UIMAD UR26, UR6, UR10, UR26 ;  /* 0x0000000a061a72a4 */ /* 0x000fe4000f8e021a */
[----:B------:R-:W-:-:S12]  /*1ae0*/  UIMAD UR20, UR4, UR12, UR20 ;  /* 0x0000000c041472a4 */ /* 0x000fd8000f8e0214 */
.L_x_19:
[----:B------:R-:W-:-:S09]  /*1af0*/  UISETP.EQ.U32.AND UP0, UPT, UR33, 0x1, UPT ;  /* 0x000000012100788c */ /* 0x000fd2000bf02070 */
[----:B------:R-:W-:Y:S05]  /*1b00*/  BRA.U !UP0, `(.L_x_20) ;  /* 0x00000001080c7547 */ /* 0x000fea000b800000 */
[----:B------:R-:W-:Y:S01]  /*1b10*/  UCGABAR_WAIT ;  /* 0x0000000000007dc7 */ /* 0x000fe20008000000 */
[----:B------:R-:W-:Y:S01]  /*1b20*/  CCTL.IVALL ;  /* 0x00000000ff00798f */ /* 0x000fe20002000000 */
[----:B------:R-:W-:Y:S05]  /*1b30*/  BRA `(.L_x_21) ;  /* 0x0000000000047947 */ /* 0x000fea0003800000 */
.L_x_20:
[----:B------:R-:W-:Y:S06]  /*1b40*/  BAR.SYNC.DEFER_BLOCKING 0x0 ;  /* 0x0000000000007b1d */ /* 0x000fec0000010000 */
.L_x_21:
[----:B------:R-:W-:Y:S05]  /*1b50*/  BRA.U UP5, `(.L_x_22) ;  /* 0x0000001505947547 */ /* 0x000fea000b800000 */
[----:B------:R-:W1:Y:S01]  /*1b60*/  S2UR UR4, SR_CgaCtaId ;  /* 0x00000000000479c3 */ /* 0x000e620000008800 */
[----:B------:R-:W2:Y:S01]  /*1b70*/  LDCU UR7, c[0x0][0x38c] ;  /* 0x00007180ff0777ac */ /* 0x000ea20008000800 */
[----:B------:R-:W-:Y:S01]  /*1b80*/  PLOP3.LUT P1, PT, PT, PT, UP3, 0x80, 0x8 ;  /* 0x000000000008781c */ /* 0x000fe20003f2f038 */
[----:B------:R-:W-:Y:S01]  /*1b90*/  IMAD.MOV.U32 R12, RZ, RZ, 0x1 ;  /* 0x00000001ff0c7424 */ /* 0x000fe200078e00ff */
[----:B------:R-:W-:Y:S01]  /*1ba0*/  ISETP.NE.AND P2, PT, R0, RZ, P3 ;  /* 0x000000ff0000720c */ /* 0x000fe20001f45270 */
[----:B------:R-:W-:Y:S01]  /*1bb0*/  UMOV UR13, 0x400 ;  /* 0x00000400000d7882 */ /* 0x000fe20000000000 */
[----:B------:R-:W-:Y:S01]  /*1bc0*/  UISETP.NE.AND UP0, UPT, UR22, URZ, UPT ;  /* 0x000000ff1600728c */ /* 0x000fe2000bf05270 */
[----:B------:R-:W-:Y:S01]  /*1bd0*/  PLOP3.LUT P1, PT, P1, PT, PT, 0x8, 0x80 ;  /* 0x000000000080781c */ /* 0x000fe20000f2e170 */
[----:B------:R-:W-:Y:S01]  /*1be0*/  USHF.L.U32 UR6, UR31, 0x7, URZ ;  /* 0x000000071f067899 */ /* 0x000fe200080006ff */
[----:B------:R-:W-:Y:S01]  /*1bf0*/  CS2R R10, SRZ ;  /* 0x00000000000a7805 */ /* 0x000fe2000001ff00 */
[----:B------:R-:W-:Y:S01]  /*1c00*/  USEL UR21, UR53, 0x2, UP0 ;  /* 0x0000000235157887 */ /* 0x000fe20008000000 */
[----:B------:R-:W-:Y:S01]  /*1c10*/  IMAD.MOV.U32 R9, RZ, RZ, RZ ;  /* 0x000000ffff097224 */ /* 0x000fe200078e00ff */
[----:B------:R-:W-:Y:S01]  /*1c20*/  USHF.L.U32 UR47, UR31, 0x6, URZ ;  /* 0x000000061f2f7899 */ /* 0x000fe200080006ff */
[----:B------:R-:W-:Y:S01]  /*1c30*/  IMAD.MOV.U32 R8, RZ, RZ, 0x1 ;  /* 0x00000001ff087424 */ /* 0x000fe200078e00ff */
[----:B------:R-:W3:Y:S02]  /*1c40*/  LDCU UR42, c[0x0][0x370] ;  /* 0x00006e00ff2a77ac */ /* 0x000ee40008000800 */
[----:B------:R-:W-:-:S02]  /*1c50*/  ULOP3.LUT UR47, UR47, 0x40, URZ, 0xc0, !UPT ;  /* 0x000000402f2f7892 */ /* 0x000fc4000f8ec0ff */
[----:B--2---:R-:W-:Y:S02]  /*1c60*/  UIADD3 UR5, UPT, UPT, UR7, 0x3f, URZ ;  /* 0x0000003f07057890 */ /* 0x004fe4000fffe0ff */
[----:B------:R-:W-:Y:S02]  /*1c70*/  UIADD3 UR50, UPT, UPT, UR7, 0x7e, URZ ;  /* 0x0000007e07327890 */ /* 0x000fe4000fffe0ff */
[----:B-1----:R-:W-:Y:S02]  /*1c80*/  ULEA UR13, UR4, UR13, 0x18 ;  /* 0x0000000d040d7291 */ /* 0x002fe4000f8ec0ff */
[----:B------:R-:W-:Y:S02]  /*1c90*/  USHF.R.S32.HI UR4, URZ, 0x1f, UR5 ;  /* 0x0000001fff047899 */ /* 0x000fe40008011405 */
[----:B------:R-:W-:Y:S02]  /*1ca0*/  UIADD3 UR7, UPT, UPT, UR7, -0x1, URZ ;  /* 0xffffffff07077890 */ /* 0x000fe4000fffe0ff */
[----:B------:R-:W-:-:S02]  /*1cb0*/  ULEA.HI UR4, UR4, UR5, URZ, 0x6 ;  /* 0x0000000504047291 */ /* 0x000fc4000f8f30ff */
[----:B------:R-:W-:Y:S02]  /*1cc0*/  UISETP.GE.U32.AND UP1, UPT, UR7, -0x7f, UPT ;  /* 0xffffff810700788c */ /* 0x000fe4000bf26070 */
[----:B------:R-:W-:Y:S02]  /*1cd0*/  USHF.R.S32.HI UR44, URZ, 0x6, UR4 ;  /* 0x00000006ff2c7899 */ /* 0x000fe40008011404 */
[----:B------:R-:W-:Y:S02]  /*1ce0*/  ULOP3.LUT UR5, UR6, 0x80, URZ, 0xc0, !UPT ;  /* 0x0000008006057892 */ /* 0x000fe4000f8ec0ff */
[----:B------:R-:W-:Y:S02]  /*1cf0*/  UISETP.LT.U32.AND UP0, UPT, UR44, 0x8, UPT ;  /* 0x000000082c00788c */ /* 0x000fe4000bf01070 */
[----:B------:R-:W-:Y:S02]  /*1d00*/  ULEA UR38, UR30, UR13, 0x1 ;  /* 0x0000000d1e267291 */ /* 0x000fe4000f8e08ff */
[----:B------:R-:W-:-:S02]  /*1d10*/  USEL UR43, UR44, 0x8, UP0 ;  /* 0x000000082c2b7887 */ /* 0x000fc40008000000 */
[----:B------:R-:W-:Y:S02]  /*1d20*/  ULEA UR37, UR27, UR13, 0x1 ;  /* 0x0000000d1b257291 */ /* 0x000fe4000f8e08ff */
[----:B------:R-:W-:Y:S02]  /*1d30*/  UIADD3 UR4, UPT, UPT, UR43, -0x1, URZ ;  /* 0xffffffff2b047890 */ /* 0x000fe4000fffe0ff */
[----:B------:R-:W-:Y:S01]  /*1d40*/  @UP1 UIADD3 UR4, UPT, UPT, UR43, URZ, URZ ;  /* 0x000000ff2b041290 */ /* 0x000fe2000fffe0ff */
[----:B------:R-:W1:Y:S01]  /*1d50*/  LDCU.64 UR28, c[0x0][0x348] ;  /* 0x00006900ff1c77ac */ /* 0x000e620008000a00 */
[----:B------:R-:W2:Y:S01]  /*1d60*/  LDCU UR41, c[0x0][0x374] ;  /* 0x00006e80ff2977ac */ /* 0x000ea20008000800 */
[----:B------:R-:W-:Y:S02]  /*1d70*/  ULEA UR48, UR48, UR5, 0x6 ;  /* 0x0000000530307291 */ /* 0x000fe4000f8e30ff */
[----:B------:R-:W-:Y:S02]  /*1d80*/  ULEA UR47, UR32, UR47, 0x4 ;  /* 0x0000002f202f7291 */ /* 0x000fe4000f8e20ff */
[----:B------:R-:W-:-:S02]  /*1d90*/  UIADD3 UR38, UPT, UPT, UR38, 0x8400, URZ ;  /* 0x0000840026267890 */ /* 0x000fc4000fffe0ff */
[----:B------:R-:W-:Y:S02]  /*1da0*/  UIADD3 UR37, UPT, UPT, UR37, 0x18400, URZ ;  /* 0x0001840025257890 */ /* 0x000fe4000fffe0ff */
[----:B------:R-:W-:Y:S02]  /*1db0*/  UIADD3 UR49, UPT, UPT, UR44, -UR43, URZ ;  /* 0x8000002b2c317290 */ /* 0x000fe4000fffe0ff */
[----:B------:R-:W-:Y:S02]  /*1dc0*/  UIADD3 UR31, UPT, UPT, UR4, 0x1, URZ ;  /* 0x00000001041f7890 */ /* 0x000fe4000fffe0ff */
[----:B------:R-:W-:Y:S01]  /*1dd0*/  UIADD3 UR46, UPT, UPT, -UR4, URZ, URZ ;  /* 0x000000ff042e7290 */ /* 0x000fe2000fffe1ff */
[----:B---3--:R-:W-:-:S11]  /*1de0*/  UMOV UR6, URZ ;  /* 0x000000ff00067c82 */ /* 0x008fd60008000000 */
.L_x_42:
[----:B------:R-:W3:Y:S02]  /*1df0*/  S2UR UR4, SR_CgaCtaId ;  /* 0x00000000000479c3 */ /* 0x000ee40000008800 */
[----:B---3--:R-:W-:-:S09]  /*1e00*/  UISETP.NE.AND UP0, UPT, UR4, URZ, UPT ;  /* 0x000000ff0400728c */ /* 0x008fd2000bf05270 */
[----:B-1----:R-:W-:Y:S05]  /*1e10*/  BRA.U UP0, `(.L_x_23) ;  /* 0x0000000100287547 */ /* 0x002fea000b800000 */
[----:B------:R-:W-:Y:S02]  /*1e20*/  LEA R0, R9, UR13, 0x3 ;  /* 0x0000000d09007c11 */ /* 0x000fe4000f8e18ff */
[----:B------:R-:W-:-:S04]  /*1e30*/  SHF.L.U32 R3, R8, 0x1f, RZ ;  /* 0x0000001f08037819 */ /* 0x000fc800000006ff */
[----:B------:R-:W3:Y:S02]  /*1e40*/  SYNCS.PHASECHK.TRANS64.TRYWAIT P0, [R0+URZ+0x140], R3 ;  /* 0x00014003000075a7 */ /* 0x000ee400080011ff */
[----:B---3--:R-:W-:Y:S05]  /*1e50*/  @!P0 BRA `(.L_x_24) ;  /* 0x0000008400508947 */ /* 0x008fea0003800000 */
.L_x_153:
[----:B------:R4:W-:Y:S01]  /*1e60*/  SYNCS.ARRIVE.TRANS64.A1T0 RZ, [R0+URZ+0x130], RZ ;  /* 0x000130ff00ff79a7 */ /* 0x0009e200081000ff */
[----:B------:R-:W-:-:S05]  /*1e70*/  VIADD R9, R9, 0x1 ;  /* 0x0000000109097836 */ /* 0x000fca0000000000 */
[----:B------:R-:W-:-:S04]  /*1e80*/  ISETP.NE.AND P0, PT, R9, 0x2, PT ;  /* 0x000000020900780c */ /* 0x000fc80003f05270 */
[----:B---3--:R-:W-:Y:S02]  /*1e90*/  SEL R3, RZ, 0x1, P0 ;  /* 0x00000001ff037807 */ /* 0x008fe40000000000 */
[----:B------:R-:W-:Y:S02]  /*1ea0*/  SEL R9, R9, RZ, P0 ;  /* 0x000000ff09097207 */ /* 0x000fe40000000000 */
[----:B------:R-:W-:-:S07]  /*1eb0*/  LOP3.LUT R8, R8, R3, RZ, 0x3c, !PT ;  /* 0x0000000308087212 */ /* 0x000fce00078e3cff */
.L_x_23:
[----:B------:R-:W-:Y:S01]  /*1ec0*/  ULEA UR4, UR6, UR13, 0x3 ;  /* 0x0000000d06047291 */ /* 0x000fe2000f8e18ff */
[----:B----4-:R-:W-:Y:S01]  /*1ed0*/  SHF.L.U32 R0, R12, 0x1f, RZ ;  /* 0x0000001f0c007819 */ /* 0x010fe200000006ff */
[----:B------:R-:W-:Y:S02]  /*1ee0*/  UISETP.GE.U32.AND UP0, UPT, UR50, 0x7f, UPT ;  /* 0x0000007f3200788c */ /* 0x000fe4000bf06070 */
[----:B------:R-:W-:Y:S01]  /*1ef0*/  ULEA UR11, UR26, UR48, 0x8 ;  /* 0x000000301a0b7291 */ /* 0x000fe2000f8e40ff */
[----:B------:R-:W-:-:S04]  /*1f00*/  UMOV UR7, URZ ;  /* 0x000000ff00077c82 */ /* 0x000fc80008000000 */
[----:B------:R3:W4:Y:S01]  /*1f10*/  SYNCS.PHASECHK.TRANS64.TRYWAIT P0, [UR4+0x40], R0 ;  /* 0x00004000ff0075a7 */ /* 0x0007220008001104 */
[----:B------:R-:W-:-:S04]  /*1f20*/  ULEA.HI UR4, UR20, UR20, URZ, 0x1 ;  /* 0x0000001414047291 */ /* 0x000fc8000f8f08ff */
[----:B------:R-:W-:-:S04]  /*1f30*/  USHF.L.U32 UR4, UR4, 0x6, URZ ;  /* 0x0000000604047899 */ /* 0x000fc800080006ff */
[----:B------:R-:W-:-:S04]  /*1f40*/  ULOP3.LUT UR35, UR4, 0xffffff80, URZ, 0xc0, !UPT ;  /* 0xffffff8004237892 */ /* 0x000fc8000f8ec0ff */
[----:B------:R-:W-:Y:S01]  /*1f50*/  UIADD3 UR35, UPT, UPT, UR47, UR35, URZ ;  /* 0x000000232f237290 */ /* 0x000fe2000fffe0ff */
[----:B------:R-:W-:Y:S11]  /*1f60*/  BRA.U !UP0, `(.L_x_25) ;  /* 0x0000000108d07547 */ /* 0x000ff6000b800000 */
[----:B------:R-:W-:Y:S01]  /*1f70*/  UMOV UR17, UR46 ;  /* 0x0000002e00117c82 */ /* 0x000fe20008000000 */
[----:B------:R-:W-:Y:S01]  /*1f80*/  UMOV UR4, UR6 ;  /* 0x0000000600047c82 */ /* 0x000fe20008000000 */
[----:B------:R-:W-:-:S05]  /*1f90*/  UMOV UR34, URZ ;  /* 0x000000ff00227c82 */ /* 0x000fca0008000000 */
.L_x_31:
[----:B------:R-:W-:Y:S01]  /*1fa0*/  ULEA UR33, UR4, UR13, 0x3 ;  /* 0x0000000d04217291 */ /* 0x000fe2000f8e18ff */
[----:B------:R-:W-:Y:S01]  /*1fb0*/  @P3 MOV R2, 0xc000 ;  /* 0x0000c00000023802 */ /* 0x000fe20000000f00 */
[----:B--2-4-:R-:W-:Y:S10]  /*1fc0*/  @P0 BRA `(.L_x_26) ;  /* 0x00000000000c0947 */ /* 0x014ff40003800000 */
[----:B------:R-:W-:-:S04]  /*1fd0*/  SHF.L.U32 R3, R12, 0x1f, RZ ;  /* 0x0000001f0c037819 */ /* 0x000fc800000006ff */
[----:B------:R-:W4:Y:S02]  /*1fe0*/  SYNCS.PHASECHK.TRANS64.TRYWAIT P0, [UR33+0x40], R3 ;  /* 0x00004003ff0075a7 */ /* 0x000f240008001121 */
[----:B----4-:R-:W-:Y:S05]  /*1ff0*/  @!P0 BRA `(.L_x_27) ;  /* 0x0000008000fc8947 */ /* 0x010fea0003800000 */
.L_x_26:
[----:B------:R4:W-:Y:S01]  /*2000*/  @P3 SYNCS.ARRIVE.TRANS64 RZ, [UR33], R2 ;  /* 0x00000002ffff39a7 */ /* 0x0009e20008000021 */
[----:B------:R-:W-:Y:S02]  /*2010*/  ULOP3.LUT UR5, UR21, 0x2, URZ, 0xfc, !UPT ;  /* 0x0000000215057892 */ /* 0x000fe4000f8efcff */
[----:B------:R-:W-:Y:S02]  /*2020*/  UIADD3 UR17, UPT, UPT, UR17, 0x1, URZ ;  /* 0x0000000111117890 */ /* 0x000fe4000fffe0ff */
[----:B------:R-:W-:Y:S02]  /*2030*/  UISETP.NE.AND UP0, UPT, UR5, 0x2, UPT ;  /* 0x000000020500788c */ /* 0x000fe4000bf05270 */
[----:B------:R-:W-:-:S07]  /*2040*/  UISETP.NE.AND UP2, UPT, UR17, 0x1, UPT ;  /* 0x000000011100788c */ /* 0x000fce000bf45270 */
[----:B------:R-:W-:Y:S05]  /*2050*/  BRA.U UP0, `(.L_x_28) ;  /* 0x0000000100047547 */ /* 0x000fea000b800000 */
[----:B-12---:R-:W-:Y:S05]  /*2060*/  BPT.TRAP 0x1 ;  /* 0x000000040000795c */ /* 0x006fea0000300000 */
.L_x_28:
[----:B------:R-:W-:Y:S04]  /*2070*/  BSSY.RECONVERGENT B0, `(.L_x_29) ;  /* 0x0000003000007945 */ /* 0x000fe80003800200 */
[----:B------:R-:W-:Y:S05]  /*2080*/  @!P2 BRA `(.L_x_30) ;  /* 0x000000000004a947 */ /* 0x000fea0003800000 */
[----:B-12---:R-:W-:Y:S05]  /*2090*/  BPT.TRAP 0x1 ;  /* 0x000000040000795c */ /* 0x006fea0000300000 */
.L_x_30:
[----:B-12---:R-:W-:Y:S05]  /*20a0*/  BSYNC.RECONVERGENT B0 ;  /* 0x0000000000007941 */ /* 0x006fea0003800200 */
.L_x_29:
[----:B------:R-:W-:Y:S02]  /*20b0*/  UIADD3 UR5, UPT, UPT, UR4, 0x1, URZ ;  /* 0x0000000104057890 */ /* 0x000fe4000fffe0ff */
[----:B------:R-:W-:Y:S02]  /*20c0*/  ULEA UR32, UR4, UR30, 0xc ;  /* 0x0000001e04207291 */ /* 0x000fe4000f8e60ff */
[----:B------:R-:W-:Y:S02]  /*20d0*/  UISETP.NE.AND UP0, UPT, UR5, 0x8, UPT ;  /* 0x000000080500788c */ /* 0x000fe4000bf05270 */
[----:B------:R-:W-:Y:S02]  /*20e0*/  UIADD3 UR14, UP1, UPT, UR28, 0x80, URZ ;  /* 0x000000801c0e7890 */ /* 0x000fe4000ff3e0ff */
[----:B------:R-:W-:Y:S02]  /*20f0*/  USEL UR7, URZ, 0x1, UP0 ;  /* 0x00000001ff077887 */ /* 0x000fe40008000000 */
[----:B------:R-:W-:-:S02]  /*2100*/  USEL UR6, UR5, URZ, UP0 ;  /* 0x000000ff05067287 */ /* 0x000fc40008000000 */
[----:B------:R-:W-:Y:S02]  /*2110*/  ULEA UR32, UR32, UR13, 0x1 ;  /* 0x0000000d20207291 */ /* 0x000fe4000f8e08ff */
[----:B------:R-:W-:Y:S01]  /*2120*/  ULEA UR5, UR6, UR13, 0x3 ;  /* 0x0000000d06057291 */ /* 0x000fe2000f8e18ff */
[----:B------:R-:W-:Y:S01]  /*2130*/  LOP3.LUT R12, R12, UR7, RZ, 0x3c, !PT ;  /* 0x000000070c0c7c12 */ /* 0x000fe2000f8e3cff */
[----:B------:R-:W-:Y:S02]  /*2140*/  ULOP3.LUT UR33, UR33, 0xfefffff8, URZ, 0xc0, !UPT ;  /* 0xfefffff821217892 */ /* 0x000fe4000f8ec0ff */
[----:B------:R-:W-:Y:S01]  /*2150*/  UIADD3.X UR15, UPT, UPT, URZ, UR29, URZ, UP1, !UPT ;  /* 0x0000001dff0f7290 */ /* 0x000fe20008ffe4ff */
[----:B---3--:R-:W-:Y:S01]  /*2160*/  SHF.L.U32 R0, R12, 0x1f, RZ ;  /* 0x0000001f0c007819 */ /* 0x008fe200000006ff */
[----:B------:R-:W-:Y:S02]  /*2170*/  UIADD3 UR32, UPT, UPT, UR32, 0x8400, URZ ;  /* 0x0000840020207890 */ /* 0x000fe4000fffe0ff */
[----:B------:R-:W-:Y:S01]  /*2180*/  UPRMT UR16, URZ, 0x5410, UR25 ;  /* 0x00005410ff107896 */ /* 0x000fe20008000019 */
[----:B------:R1:W2:Y:S01]  /*2190*/  SYNCS.PHASECHK.TRANS64.TRYWAIT P0, [UR5+0x40], R0 ;  /* 0x00004000ff0075a7 */ /* 0x0002a20008001105 */
[----:B------:R-:W-:-:S02]  /*21a0*/  ULEA UR5, UR4, UR27, 0xd ;  /* 0x0000001b04057291 */ /* 0x000fc4000f8e68ff */
[----:B------:R-:W-:Y:S02]  /*21b0*/  UIADD3 UR4, UP0, UPT, UR28, 0x180, URZ ;  /* 0x000001801c047890 */ /* 0x000fe4000ff1e0ff */
[----:B------:R-:W-:Y:S02]  /*21c0*/  ULEA UR5, UR5, UR13, 0x1 ;  /* 0x0000000d05057291 */ /* 0x000fe4000f8e08ff */
[----:B------:R-:W-:Y:S02]  /*21d0*/  UPRMT UR7, URZ, 0x5410, UR24 ;  /* 0x00005410ff077896 */ /* 0x000fe40008000018 */
[----:B------:R-:W-:Y:S02]  /*21e0*/  UIADD3 UR8, UPT, UPT, UR5, 0x18400, URZ ;  /* 0x0001840005087890 */ /* 0x000fe4000fffe0ff */
[----:B------:R-:W-:Y:S01]  /*21f0*/  UIADD3.X UR5, UPT, UPT, URZ, UR29, URZ, UP0, !UPT ;  /* 0x0000001dff057290 */ /* 0x000fe200087fe4ff */
[----:B------:R-:W-:Y:S01]  /*2200*/  UMOV UR18, 0x0 ;  /* 0x0000000000127882 */ /* 0x000fe20000000000 */
[----:B------:R-:W-:Y:S01]  /*2210*/  UMOV UR19, 0x10000000 ;  /* 0x1000000000137882 */ /* 0x000fe20000000000 */
[----:B------:R-:W-:Y:S01]  /*2220*/  UMOV UR10, UR34 ;  /* 0x00000022000a7c82 */ /* 0x000fe20008000000 */
[----:B------:R-:W-:Y:S01]  /*2230*/  UMOV UR12, UR36 ;  /* 0x00000024000c7c82 */ /* 0x000fe20008000000 */
[----:B------:R-:W-:Y:S01]  /*2240*/  UMOV UR9, UR33 ;  /* 0x0000002100097c82 */ /* 0x000fe20008000000 */
[----:B------:R3:W-:Y:S03]  /*2250*/  UTMALDG.3D.MULTICAST.2CTA [UR32], [UR14], UR16, desc[UR18] ;  /* 0x000012200e0073b4 */ /* 0x0007e60008211810 */
[----:B------:R4:W-:Y:S01]  /*2260*/  UTMALDG.3D.MULTICAST.2CTA [UR8], [UR4], UR7, desc[UR18] ;  /* 0x00001208040073b4 */ /* 0x0009e20008211807 */
[----:B---3--:R-:W-:Y:S01]  /*2270*/  UIADD3 UR34, UPT, UPT, UR34, 0x40, URZ ;  /* 0x0000004022227890 */ /* 0x008fe2000fffe0ff */
[----:B----4-:R-:W-:Y:S01]  /*2280*/  UMOV UR7, UR31 ;  /* 0x0000001f00077c82 */ /* 0x010fe20008000000 */
[----:B------:R-:W-:Y:S01]  /*2290*/  UMOV UR4, UR6 ;  /* 0x0000000600047c82 */ /* 0x000fe20008000000 */
[----:B-1----:R-:W-:Y:S09]  /*22a0*/  BRA.U UP2, `(.L_x_31) ;  /* 0xfffffffd023c7547 */ /* 0x002ff2000b83ffff */
.L_x_25:
[----:B------:R-:W-:Y:S01]  /*22b0*/  ULEA UR4, UR6, UR13, 0x3 ;  /* 0x0000000d06047291 */ /* 0x000fe2000f8e18ff */
[----:B---3--:R-:W-:Y:S01]  /*22c0*/  SHF.L.U32 R0, R12, 0x1f, RZ ;  /* 0x0000001f0c007819 */ /* 0x008fe200000006ff */
[----:B------:R-:W-:Y:S01]  /*22d0*/  @!P1 SYNCS.ARRIVE.TRANS64.A1T0 RZ, [UR13+0xc8], RZ ;  /* 0x0000c8ffffff99a7 */ /* 0x000fe2000810000d */
[----:B------:R-:W-:-:S06]  /*22e0*/  UISETP.GT.AND UP0, UPT, UR44, UR43, UPT ;  /* 0x0000002b2c00728c */ /* 0x000fcc000bf04270 */
[----:B--2-4-:R2:W3:Y:S03]  /*22f0*/  SYNCS.PHASECHK.TRANS64.TRYWAIT P0, [UR4+0x40], R0 ;  /* 0x00004000ff0075a7 */ /* 0x0144e60008001104 */
[----:B------:R-:W-:Y:S05]  /*2300*/  BRA.U !UP0, `(.L_x_32) ;  /* 0x0000000108c07547 */ /* 0x000fea000b800000 */
[----:B------:R-:W-:Y:S01]  /*2310*/  UIADD3 UR26, UPT, UPT, UR49, UR7, URZ ;  /* 0x00000007311a7290 */ /* 0x000fe2000fffe0ff */
[----:B------:R-:W-:-:S11]  /*2320*/  UMOV UR4, UR6 ;  /* 0x0000000600047c82 */ /* 0x000fd60008000000 */
.L_x_38:
[----:B------:R-:W-:Y:S01]  /*2330*/  ULEA UR17, UR4, UR13, 0x3 ;  /* 0x0000000d04117291 */ /* 0x000fe2000f8e18ff */
[----:B---3--:R-:W-:Y:S01]  /*2340*/  @P3 MOV R2, 0xc000 ;  /* 0x0000c00000023802 */ /* 0x008fe20000000f00 */
[----:B-1-3--:R-:W-:Y:S10]  /*2350*/  @P0 BRA `(.L_x_33) ;  /* 0x00000000000c0947 */ /* 0x00aff40003800000 */
[----:B------:R-:W-:-:S04]  /*2360*/  SHF.L.U32 R3, R12, 0x1f, RZ ;  /* 0x0000001f0c037819 */ /* 0x000fc800000006ff */
[----:B------:R-:W3:Y:S02]  /*2370*/  SYNCS.PHASECHK.TRANS64.TRYWAIT P0, [UR17+0x40], R3 ;  /* 0x00004003ff0075a7 */ /* 0x000ee40008001111 */
[----:B---3--:R-:W-:Y:S05]  /*2380*/  @!P0 BRA `(.L_x_34) ;  /* 0x0000008000308947 */ /* 0x008fea0003800000 */
.L_x_33:
[----:B------:R3:W-:Y:S01]  /*2390*/  @P3 SYNCS.ARRIVE.TRANS64 RZ, [UR17], R2 ;  /* 0x00000002ffff39a7 */ /* 0x0007e20008000011 */
[----:B------:R-:W-:-:S04]  /*23a0*/  ULOP3.LUT UR5, UR21, 0x2, URZ, 0xfc, !UPT ;  /* 0x0000000215057892 */ /* 0x000fc8000f8efcff */
[----:B------:R-:W-:-:S09]  /*23b0*/  UISETP.NE.AND UP0, UPT, UR5, 0x2, UPT ;  /* 0x000000020500788c */ /* 0x000fd2000bf05270 */
[----:B------:R-:W-:Y:S05]  /*23c0*/  BRA.U UP0, `(.L_x_35) ;  /* 0x0000000100047547 */ /* 0x000fea000b800000 */
[----:B-1----:R-:W-:Y:S05]  /*23d0*/  BPT.TRAP 0x1 ;  /* 0x000000040000795c */ /* 0x002fea0000300000 */
.L_x_35:
[----:B------:R-:W-:Y:S04]  /*23e0*/  BSSY.RECONVERGENT B0, `(.L_x_36) ;  /* 0x0000003000007945 */ /* 0x000fe80003800200 */
[----:B------:R-:W-:Y:S05]  /*23f0*/  @!P2 BRA `(.L_x_37) ;  /* 0x000000000004a947 */ /* 0x000fea0003800000 */
[----:B-1----:R-:W-:Y:S05]  /*2400*/  BPT.TRAP 0x1 ;  /* 0x000000040000795c */ /* 0x002fea0000300000 */
.L_x_37:
[----:B-1----:R-:W-:Y:S05]  /*2410*/  BSYNC.RECONVERGENT B0 ;  /* 0x0000000000007941 */ /* 0x002fea0003800200 */
.L_x_36:
[----:B------:R-:W-:Y:S02]  /*2420*/  UIADD3 UR5, UPT, UPT, UR4, 0x1, URZ ;  /* 0x0000000104057890 */ /* 0x000fe4000fffe0ff */
[----:B------:R-:W-:Y:S02]  /*2430*/  UIADD3 UR14, UP1, UPT, UR28, 0x80, URZ ;  /* 0x000000801c0e7890 */ /* 0x000fe4000ff3e0ff */
[----:B------:R-:W-:Y:S02]  /*2440*/  UISETP.NE.AND UP0, UPT, UR5, 0x8, UPT ;  /* 0x000000080500788c */ /* 0x000fe4000bf05270 */
[----:B------:R-:W-:Y:S02]  /*2450*/  ULEA UR16, UR4, UR38, 0xd ;  /* 0x0000002604107291 */ /* 0x000fe4000f8e68ff */
[----:B------:R-:W-:Y:S02]  /*2460*/  USEL UR8, URZ, 0x1, UP0 ;  /* 0x00000001ff087887 */ /* 0x000fe40008000000 */
[----:B------:R-:W-:-:S02]  /*2470*/  USEL UR6, UR5, URZ, UP0 ;  /* 0x000000ff05067287 */ /* 0x000fc40008000000 */
[----:B------:R-:W-:Y:S02]  /*2480*/  UIADD3 UR22, UP0, UPT, UR28, 0x180, URZ ;  /* 0x000001801c167890 */ /* 0x000fe4000ff1e0ff */
[----:B------:R-:W-:Y:S01]  /*2490*/  ULEA UR5, UR6, UR13, 0x3 ;  /* 0x0000000d06057291 */ /* 0x000fe2000f8e18ff */
[----:B------:R-:W-:Y:S01]  /*24a0*/  LOP3.LUT R12, R12, UR8, RZ, 0x3c, !PT ;  /* 0x000000080c0c7c12 */ /* 0x000fe2000f8e3cff */
[----:B------:R-:W-:Y:S02]  /*24b0*/  ULEA UR8, UR4, UR37, 0xe ;  /* 0x0000002504087291 */ /* 0x000fe4000f8e70ff */
[----:B------:R-:W-:Y:S01]  /*24c0*/  USHF.L.U32 UR18, UR7, 0x6, URZ ;  /* 0x0000000607127899 */ /* 0x000fe200080006ff */
[----:B--2---:R-:W-:Y:S01]  /*24d0*/  SHF.L.U32 R0, R12, 0x1f, RZ ;  /* 0x0000001f0c007819 */ /* 0x004fe200000006ff */
[----:B------:R-:W-:Y:S02]  /*24e0*/  ULOP3.LUT UR17, UR17, 0xfefffff8, URZ, 0xc0, !UPT ;  /* 0xfefffff811117892 */ /* 0x000fe4000f8ec0ff */
[----:B------:R-:W-:Y:S01]  /*24f0*/  UPRMT UR4, URZ, 0x5410, UR25 ;  /* 0x00005410ff047896 */ /* 0x000fe20008000019 */
[----:B------:R4:W1:Y:S01]  /*2500*/  SYNCS.PHASECHK.TRANS64.TRYWAIT P0, [UR5+0x40], R0 ;  /* 0x00004000ff0075a7 */ /* 0x0008620008001105 */
[----:B------:R-:W-:-:S02]  /*2510*/  UIADD3.X UR15, UPT, UPT, URZ, UR29, URZ, UP1, !UPT ;  /* 0x0000001dff0f7290 */ /* 0x000fc40008ffe4ff */
[----:B------:R-:W-:Y:S02]  /*2520*/  UPRMT UR5, URZ, 0x5410, UR24 ;  /* 0x00005410ff057896 */ /* 0x000fe40008000018 */
[----:B------:R-:W-:Y:S01]  /*2530*/  UIADD3.X UR23, UPT, UPT, URZ, UR29, URZ, UP0, !UPT ;  /* 0x0000001dff177290 */ /* 0x000fe200087fe4ff */
[----:B------:R-:W-:Y:S01]  /*2540*/  UMOV UR32, 0x0 ;  /* 0x0000000000207882 */ /* 0x000fe20000000000 */
[----:B------:R-:W-:Y:S01]  /*2550*/  UMOV UR33, 0x10000000 ;  /* 0x1000000000217882 */ /* 0x000fe20000000000 */
[----:B------:R-:W-:Y:S01]  /*2560*/  UMOV UR19, UR35 ;  /* 0x0000002300137c82 */ /* 0x000fe20008000000 */
[----:B------:R-:W-:Y:S01]  /*2570*/  UMOV UR20, UR36 ;  /* 0x0000002400147c82 */ /* 0x000fe20008000000 */
[----:B------:R-:W-:Y:S01]  /*2580*/  UMOV UR12, UR36 ;  /* 0x00000024000c7c82 */ /* 0x000fe20008000000 */
[----:B------:R-:W-:Y:S01]  /*2590*/  UMOV UR9, UR17 ;  /* 0x0000001100097c82 */ /* 0x000fe20008000000 */
[----:B------:R-:W-:Y:S01]  /*25a0*/  UMOV UR10, UR18 ;  /* 0x00000012000a7c82 */ /* 0x000fe20008000000 */
[----:B------:R2:W-:Y:S01]  /*25b0*/  UTMALDG.3D.MULTICAST.2CTA [UR16], [UR14], UR4, desc[UR32] ;  /* 0x000020100e0073b4 */ /* 0x0005e20008211804 */
[----:B------:R-:W-:-:S04]  /*25c0*/  UIADD3 UR7, UPT, UPT, UR7, 0x1, URZ ;  /* 0x0000000107077890 */ /* 0x000fc8000fffe0ff */
[----:B------:R-:W-:Y:S01]  /*25d0*/  UISETP.NE.AND UP0, UPT, UR7, UR26, UPT ;  /* 0x0000001a0700728c */ /* 0x000fe2000bf05270 */
[----:B------:R4:W-:Y:S01]  /*25e0*/  UTMALDG.3D.MULTICAST.2CTA [UR8], [UR22], UR5, desc[UR32] ;  /* 0x00002008160073b4 */ /* 0x0009e20008211805 */
[----:B--2---:R-:W-:-:S07]  /*25f0*/  UMOV UR4, UR6 ;  /* 0x0000000600047c82 */ /* 0x004fce0008000000 */
[----:B----4-:R-:W-:Y:S05]  /*2600*/  BRA.U UP0, `(.L_x_38) ;  /* 0xfffffffd00487547 */ /* 0x010fea000b83ffff */
.L_x_32:
[C---:B------:R-:W-:Y:S01]  /*2610*/  LEA R3, R11.reuse, UR13, 0x3 ;  /* 0x0000000d0b037c11 */ /* 0x040fe2000f8e18ff */
[----:B------:R-:W-:Y:S01]  /*2620*/  NOP ;  /* 0x0000000000007918 */ /* 0x000fe20000000000 */
[----:B--2---:R-:W-:Y:S02]  /*2630*/  SHF.L.U32 R0, R10, 0x1f, RZ ;  /* 0x0000001f0a007819 */ /* 0x004fe400000006ff */
[----:B------:R-:W-:Y:S02]  /*2640*/  LEA R5, R11, UR13, 0x4 ;  /* 0x0000000d0b057c11 */ /* 0x000fe4000f8e20ff */
[----:B-1-3--:R-:W1:Y:S02]  /*2650*/  SYNCS.PHASECHK.TRANS64.TRYWAIT P0, [R3+URZ+0xd0], R0 ;  /* 0x0000d000030075a7 */ /* 0x00ae6400080011ff */
[----:B-1----:R-:W-:Y:S05]  /*2660*/  @!P0 BRA `(.L_x_39) ;  /* 0x0000007c00908947 */ /* 0x002fea0003800000 */
.L_x_156:
[----:B------:R-:W2:Y:S01]  /*2670*/  LDS.128 R4, [R5+0x160] ;  /* 0x0001600005047984 */ /* 0x000ea20000000c00 */
[----:B------:R-:W-:Y:S01]  /*2680*/  UISETP.GE.AND UP0, UPT, UR45, 0x1, UPT ;  /* 0x000000012d00788c */ /* 0x000fe2000bf06270 */
[----:B------:R-:W-:Y:S01]  /*2690*/  @!PT LDS RZ, [RZ] ;  /* 0x00000000fffff984 */ /* 0x000fe20000000800 */
[----:B------:R-:W-:Y:S01]  /*26a0*/  @!PT LDS RZ, [RZ] ;  /* 0x00000000fffff984 */ /* 0x000fe20000000800 */
[----:B------:R-:W-:Y:S01]  /*26b0*/  @!PT LDS RZ, [RZ] ;  /* 0x00000000fffff984 */ /* 0x000fe20000000800 */
[----:B------:R-:W-:Y:S01]  /*26c0*/  @!PT LDS RZ, [RZ] ;  /* 0x00000000fffff984 */ /* 0x000fe20000000800 */
[----:B------:R3:W-:Y:S06]  /*26d0*/  MEMBAR.ALL.CTA ;  /* 0x0000000000007992 */ /* 0x0007ec0000008000 */
[----:B---3--:R-:W3:Y:S01]  /*26e0*/  FENCE.VIEW.ASYNC.S ;  /* 0x00000000000073c6 */ /* 0x008ee20000000000 */
[----:B--2---:R-:W-:-:S13]  /*26f0*/  LOP3.LUT P0, RZ, R6, 0x1, RZ, 0xc0, !PT ;  /* 0x0000000106ff7812 */ /* 0x004fda000780c0ff */
[----:B---3--:R-:W-:Y:S01]  /*2700*/  VOTEU.ANY UP1, P0 ;  /* 0x0000000000ff7886 */ /* 0x008fe20000020100 */
[----:B------:R-:W-:-:S13]  /*2710*/  PLOP3.LUT P0, PT, PT, PT, UP1, 0x80, 0x8 ;  /* 0x000000000008781c */ /* 0x000fda0003f0f018 */
[----:B-1----:R-:W-:Y:S02]  /*2720*/  @P0 LOP3.LUT R0, R5, 0xffff, RZ, 0xc0, !PT ;  /* 0x0000ffff05000812 */ /* 0x002fe400078ec0ff */
[----:B------:R-:W-:Y:S02]  /*2730*/  @P0 MOV R2, R4 ;  /* 0x0000000400020202 */ /* 0x000fe40000000f00 */
[----:B------:R-:W-:Y:S01]  /*2740*/  @P0 R2UR UR5, R0 ;  /* 0x00000000000502ca */ /* 0x000fe200000e0000 */
[----:B------:R-:W-:Y:S01]  /*2750*/  VIADD R0, R3, 0xe0 ;  /* 0x000000e003007836 */ /* 0x000fe20000000000 */
[----:B------:R-:W-:Y:S02]  /*2760*/  @P0 SHF.R.U32.HI R4, RZ, 0x10, R5 ;  /* 0x00000010ff040819 */ /* 0x000fe40000011605 */
[----:B------:R-:W-:Y:S02]  /*2770*/  @P0 R2UR UR7, R2 ;  /* 0x00000000020702ca */ /* 0x000fe400000e0000 */
[----:B------:R-:W-:-:S02]  /*2780*/  PRMT R0, RZ, 0x654, R0 ;  /* 0x00000654ff007816 */ /* 0x000fc40000000000 */
[----:B------:R-:W-:Y:S02]  /*2790*/  @P0 R2UR UR4, R4 ;  /* 0x00000000040402ca */ /* 0x000fe400000e0000 */
[----:B------:R1:W-:Y:S03]  /*27a0*/  SYNCS.ARRIVE.TRANS64.RED.A1T0 RZ, [R0+URZ], RZ ;  /* 0x000000ff00ff79a7 */ /* 0x0003e600081004ff */
[----:B------:R-:W-:-:S04]  /*27b0*/  @UP1 UMOV UR39, UR5 ;  /* 0x0000000500271c82 */ /* 0x000fc80008000000 */
[----:B------:R-:W-:-:S04]  /*27c0*/  @UP1 UMOV UR40, UR7 ;  /* 0x0000000700281c82 */ /* 0x000fc80008000000 */
[----:B------:R-:W-:Y:S01]  /*27d0*/  @UP1 UMOV UR36, UR4 ;  /* 0x0000000400241c82 */ /* 0x000fe20008000000 */
[----:B------:R-:W-:Y:S05]  /*27e0*/  BRA.U !UP0, `(.L_x_40) ;  /* 0x0000000108d47547 */ /* 0x000fea000b800000 */
[----:B------:R-:W2:Y:S01]  /*27f0*/  LDCU.128 UR16, c[0x0][0xb10] ;  /* 0x00016200ff1077ac */ /* 0x000ea20008000c00 */
[----:B------:R-:W3:Y:S01]  /*2800*/  LDCU UR12, c[0x0][0xb20] ;  /* 0x00016400ff0c77ac */ /* 0x000ee20008000800 */
[----:B------:R-:W4:Y:S01]  /*2810*/  LDCU UR20, c[0x0][0xb0c] ;  /* 0x00016180ff1477ac */ /* 0x000f220008000800 */
[----:B------:R-:W1:Y:S01]  /*2820*/  LDCU.64 UR8, c[0x0][0xb28] ;  /* 0x00016500ff0877ac */ /* 0x000e620008000a00 */
[----:B------:R-:W-:Y:S02]  /*2830*/  UISETP.NE.AND UP3, UPT, UR45, 0x1, UPT ;  /* 0x000000012d00788c */ /* 0x000fe4000bf65270 */
[----:B--2---:R-:W-:Y:S02]  /*2840*/  UIMAD.WIDE.U32 UR10, UR41, UR19, URZ ;  /* 0x00000013290a72a5 */ /* 0x004fe4000f8e00ff */
[----:B------:R-:W-:Y:S02]  /*2850*/  UIMAD.WIDE.U32 UR4, UR42, UR16, URZ ;  /* 0x000000102a0472a5 */ /* 0x000fe4000f8e00ff */
[----:B------:R-:W-:-:S02]  /*2860*/  UISETP.NE.AND UP0, UPT, UR18, 0x1, UPT ;  /* 0x000000011200788c */ /* 0x000fc4000bf05270 */
[----:B------:R-:W-:Y:S01]  /*2870*/  UIMAD.WIDE.U32 UR22, UR39, UR19, URZ ;  /* 0x00000013271672a5 */ /* 0x000fe2000f8e00ff */
[----:B------:R-:W-:Y:S02]  /*2880*/  UMOV UR10, UR11 ;  /* 0x0000000b000a7c82 */ /* 0x000fe40008000000 */
[----:B------:R-:W-:Y:S01]  /*2890*/  UMOV UR4, UR5 ;  /* 0x0000000500047c82 */ /* 0x000fe20008000000 */
[----:B---3--:R-:W-:Y:S02]  /*28a0*/  USHF.R.U32.HI UR10, URZ, UR12, UR10 ;  /* 0x0000000cff0a7299 */ /* 0x008fe4000801160a */
[----:B----4-:R-:W-:Y:S02]  /*28b0*/  UISETP.NE.AND UP2, UPT, UR20, 0x1, UPT ;  /* 0x000000011400788c */ /* 0x010fe4000bf45270 */
[----:B------:R-:W-:Y:S02]  /*28c0*/  USHF.R.U32.HI UR4, URZ, UR17, UR4 ;  /* 0x00000011ff047299 */ /* 0x000fe40008011604 */
[----:B------:R-:W-:-:S02]  /*28d0*/  USEL UR5, UR41, UR10, !UP0 ;  /* 0x0000000a29057287 */ /* 0x000fc4000c000000 */
[----:B------:R-:W-:Y:S02]  /*28e0*/  USEL UR7, UR42, UR4, !UP2 ;  /* 0x000000042a077287 */ /* 0x000fe4000d000000 */
[----:B-1----:R-:W-:Y:S01]  /*28f0*/  UIMAD.WIDE.U32 UR10, UR5, UR8, URZ ;  /* 0x00000008050a72a5 */ /* 0x002fe2000f8e00ff */
[----:B------:R-:W-:Y:S01]  /*2900*/  UMOV UR4, UR23 ;  /* 0x0000001700047c82 */ /* 0x000fe20008000000 */
[----:B------:R-:W-:Y:S02]  /*2910*/  UIMAD.WIDE.U32 UR14, UR40, UR16, URZ ;  /* 0x00000010280e72a5 */ /* 0x000fe4000f8e00ff */
[----:B------:R-:W-:-:S03]  /*2920*/  UIMAD.WIDE.U32 UR22, UR7, UR8, URZ ;  /* 0x00000008071672a5 */ /* 0x000fc6000f8e00ff */
[----:B------:R-:W-:Y:S01]  /*2930*/  UMOV UR10, UR11 ;  /* 0x0000000b000a7c82 */ /* 0x000fe20008000000 */
[----:B------:R-:W-:Y:S02]  /*2940*/  USHF.R.U32.HI UR4, URZ, UR12, UR4 ;  /* 0x0000000cff047299 */ /* 0x000fe40008011604 */
[----:B------:R-:W-:Y:S01]  /*2950*/  @UP3 USHF.R.U32.HI UR5, URZ, UR9, UR10 ;  /* 0x00000009ff053299 */ /* 0x000fe2000801160a */
[----:B------:R-:W-:Y:S01]  /*2960*/  UMOV UR14, UR15 ;  /* 0x0000000f000e7c82 */ /* 0x000fe20008000000 */
[----:B------:R-:W-:Y:S01]  /*2970*/  UMOV UR22, UR23 ;  /* 0x0000001700167c82 */ /* 0x000fe20008000000 */
[----:B------:R-:W-:Y:S02]  /*2980*/  USHF.R.U32.HI UR17, URZ, UR17, UR14 ;  /* 0x00000011ff117299 */ /* 0x000fe4000801160e */
[----:B------:R-:W-:Y:S02]  /*2990*/  USEL UR4, UR39, UR4, !UP0 ;  /* 0x0000000427047287 */ /* 0x000fe4000c000000 */
[----:B------:R-:W-:-:S02]  /*29a0*/  @UP3 USHF.R.U32.HI UR7, URZ, UR9, UR22 ;  /* 0x00000009ff073299 */ /* 0x000fc40008011616 */
[----:B------:R-:W-:Y:S02]  /*29b0*/  UIMAD UR10, UR45, UR5, URZ ;  /* 0x000000052d0a72a4 */ /* 0x000fe4000f8e02ff */
[----:B------:R-:W-:Y:S02]  /*29c0*/  USEL UR5, UR40, UR17, !UP2 ;  /* 0x0000001128057287 */ /* 0x000fe4000d000000 */
[----:B------:R-:W-:Y:S02]  /*29d0*/  UIMAD UR12, UR45, UR7, URZ ;  /* 0x000000072d0c72a4 */ /* 0x000fe4000f8e02ff */
[----:B------:R-:W-:Y:S02]  /*29e0*/  UISETP.GE.AND UP0, UPT, UR4, UR10, UPT ;  /* 0x0000000a0400728c */ /* 0x000fe4000bf06270 */
[----:B------:R-:W-:Y:S02]  /*29f0*/  UIMAD.WIDE.U32 UR10, UR4, UR8, URZ ;  /* 0x00000008040a72a5 */ /* 0x000fe4000f8e00ff */
[----:B------:R-:W-:-:S02]  /*2a00*/  UISETP.GE.OR UP0, UPT, UR5, UR12, UP0 ;  /* 0x0000000c0500728c */ /* 0x000fc40008706670 */
        /* <DEDUP_REMOVED lines=19> */
.L_x_40:
[----:B------:R-:W2:Y:S02]  /*2b40*/  LDCU UR4, c[0x0][0xb30] ;  /* 0x00016600ff0477ac */ /* 0x000ea40008000800 */
[----:B--2---:R-:W-:-:S09]  /*2b50*/  UISETP.NE.AND UP0, UPT, UR4, 0x1, UPT ;  /* 0x000000010400788c */ /* 0x004fd2000bf05270 */
[----:B------:R-:W-:Y:S05]  /*2b60*/  BRA.U UP0, `(.L_x_41) ;  /* 0x0000000100447547 */ /* 0x000fea000b800000 */
[----:B------:R-:W2:Y:S01]  /*2b70*/  LDCU.128 UR16, c[0x0][0xb10] ;  /* 0x00016200ff1077ac */ /* 0x000ea20008000c00 */
[----:B------:R-:W3:Y:S01]  /*2b80*/  LDCU UR10, c[0x0][0xb0c] ;  /* 0x00016180ff0a77ac */ /* 0x000ee20008000800 */
[----:B------:R-:W4:Y:S01]  /*2b90*/  LDCU UR7, c[0x0][0xb20] ;  /* 0x00016400ff0777ac */ /* 0x000f220008000800 */
[----:B--2---:R-:W-:Y:S02]  /*2ba0*/  UIMAD.WIDE.U32 UR8, UR40, UR16, URZ ;  /* 0x00000010280872a5 */ /* 0x004fe4000f8e00ff */
[----:B------:R-:W-:Y:S02]  /*2bb0*/  UIMAD.WIDE.U32 UR4, UR39, UR19, URZ ;  /* 0x00000013270472a5 */ /* 0x000fe4000f8e00ff */
[----:B---3--:R-:W-:Y:S02]  /*2bc0*/  UISETP.NE.AND UP2, UPT, UR10, 0x1, UPT ;  /* 0x000000010a00788c */ /* 0x008fe4000bf45270 */
[----:B------:R-:W-:Y:S01]  /*2bd0*/  UISETP.NE.AND UP0, UPT, UR18, 0x1, UPT ;  /* 0x000000011200788c */ /* 0x000fe2000bf05270 */
[----:B------:R-:W-:-:S02]  /*2be0*/  UMOV UR8, UR9 ;  /* 0x0000000900087c82 */ /* 0x000fc40008000000 */
[----:B------:R-:W-:Y:S01]  /*2bf0*/  UMOV UR4, UR5 ;  /* 0x0000000500047c82 */ /* 0x000fe20008000000 */
[----:B------:R-:W-:Y:S02]  /*2c00*/  USHF.R.U32.HI UR17, URZ, UR17, UR8 ;  /* 0x00000011ff117299 */ /* 0x000fe40008011608 */
[----:B----4-:R-:W-:Y:S02]  /*2c10*/  USHF.R.U32.HI UR4, URZ, UR7, UR4 ;  /* 0x00000007ff047299 */ /* 0x010fe40008011604 */
[----:B------:R-:W-:Y:S02]  /*2c20*/  USEL UR5, UR40, UR17, !UP2 ;  /* 0x0000001128057287 */ /* 0x000fe4000d000000 */
[----:B------:R-:W-:-:S04]  /*2c30*/  USEL UR4, UR39, UR4, !UP0 ;  /* 0x0000000427047287 */ /* 0x000fc8000c000000 */
[----:B------:R-:W-:Y:S02]  /*2c40*/  UIADD3 UR7, UPT, UPT, UR5, -UR4, URZ ;  /* 0x8000000405077290 */ /* 0x000fe4000fffe0ff */
[----:B------:R-:W-:Y:S02]  /*2c50*/  UIADD3 UR4, UPT, UPT, -UR5, UR4, URZ ;  /* 0x0000000405047290 */ /* 0x000fe4000fffe1ff */
[----:B------:R-:W-:Y:S02]  /*2c60*/  UIMAD UR39, UR7, UR18, UR39 ;  /* 0x00000012072772a4 */ /* 0x000fe4000f8e0227 */
[----:B------:R-:W-:-:S12]  /*2c70*/  UIMAD UR40, UR4, UR10, UR40 ;  /* 0x0000000a042872a4 */ /* 0x000fd8000f8e0228 */
.L_x_41:
[----:B------:R-:W-:Y:S01]  /*2c80*/  VIADD R11, R11, 0x1 ;  /* 0x000000010b0b7836 */ /* 0x000fe20000000000 */
[----:B------:R-:W-:Y:S02]  /*2c90*/  R2UR UR5, R87 ;  /* 0x00000000570572ca */ /* 0x000fe400000e0000 */
[----:B------:R-:W-:Y:S02]  /*2ca0*/  R2UR UR4, R86 ;  /* 0x00000000560472ca */ /* 0x000fe400000e0000 */
[C---:B------:R-:W-:Y:S02]  /*2cb0*/  ISETP.NE.AND P0, PT, R11.reuse, 0x2, PT ;  /* 0x000000020b00780c */ /* 0x040fe40003f05270 */
[----:B------:R-:W-:Y:S02]  /*2cc0*/  PLOP3.LUT P1, PT, PT, PT, PT, 0x80, 0x8 ;  /* 0x000000000008781c */ /* 0x000fe40003f2f070 */
[----:B------:R-:W-:Y:S02]  /*2cd0*/  SEL R3, RZ, 0x1, P0 ;  /* 0x00000001ff037807 */ /* 0x000fe40000000000 */
[----:B------:R-:W-:-:S02]  /*2ce0*/  SEL R11, R11, RZ, P0 ;  /* 0x000000ff0b0b7207 */ /* 0x000fc40000000000 */
[----:B------:R-:W-:Y:S01]  /*2cf0*/  LOP3.LUT R10, R10, R3, RZ, 0x3c, !PT ;  /* 0x000000030a0a7212 */ /* 0x000fe200078e3cff */
[----:B------:R-:W-:Y:S02]  /*2d00*/  UIADD3 UR20, UPT, UPT, UR40, UR5, URZ ;  /* 0x0000000528147290 */ /* 0x000fe4000fffe0ff */
[----:B------:R-:W-:Y:S01]  /*2d10*/  UIADD3 UR26, UPT, UPT, UR39, UR4, URZ ;  /* 0x00000004271a7290 */ /* 0x000fe2000fffe0ff */
[----:B------:R-:W-:Y:S11]  /*2d20*/  BRA.U UP1, `(.L_x_42) ;  /* 0xfffffff101307547 */ /* 0x000ff6000b83ffff */
[----:B------:R-:W-:Y:S01]  /*2d30*/  UIADD3 UR13, UPT, UPT, UR13, 0x40, URZ ;  /* 0x000000400d0d7890 */ /* 0x000fe2000fffe0ff */
[----:B------:R-:W-:-:S03]  /*2d40*/  SHF.L.U32 R3, R12, 0x1f, RZ ;  /* 0x0000001f0c037819 */ /* 0x000fc600000006ff */
[----:B------:R-:W-:-:S09]  /*2d50*/  ULEA UR4, UR6, UR13, 0x3 ;  /* 0x0000000d06047291 */ /* 0x000fd2000f8e18ff */
[----:B------:R-:W2:Y:S02]  /*2d60*/  SYNCS.PHASECHK.TRANS64.TRYWAIT P0, [UR4], R3 ;  /* 0x00000003ff0075a7 */ /* 0x000ea40008001104 */
[----:B--2---:R-:W-:Y:S05]  /*2d70*/  @!P0 BRA `(.L_x_43) ;  /* 0x0000007400e08947 */ /* 0x004fea0003800000 */
.L_x_158:
[----:B------:R-:W-:-:S04]  /*2d80*/  UIADD3 UR4, UPT, UPT, UR6, 0x1, URZ ;  /* 0x0000000106047890 */ /* 0x000fc8000fffe0ff */
[----:B------:R-:W-:-:S04]  /*2d90*/  UISETP.NE.AND UP0, UPT, UR4, 0x8, UPT ;  /* 0x000000080400788c */ /* 0x000fc8000bf05270 */
[----:B------:R-:W-:Y:S02]  /*2da0*/  USEL UR6, URZ, 0x1, UP0 ;  /* 0x00000001ff067887 */ /* 0x000fe40008000000 */
[----:B------:R-:W-:-:S04]  /*2db0*/  USEL UR4, UR4, URZ, UP0 ;  /* 0x000000ff04047287 */ /* 0x000fc80008000000 */
[----:B------:R-:W-:Y:S01]  /*2dc0*/  ULEA UR5, UR4, UR13, 0x3 ;  /* 0x0000000d04057291 */ /* 0x000fe2000f8e18ff */
[----:B------:R-:W-:-:S04]  /*2dd0*/  LOP3.LUT R2, R12, UR6, RZ, 0x3c, !PT ;  /* 0x000000060c027c12 */ /* 0x000fc8000f8e3cff */
[----:B-1----:R-:W-:-:S04]  /*2de0*/  SHF.L.U32 R3, R2, 0x1f, RZ ;  /* 0x0000001f02037819 */ /* 0x002fc800000006ff */
[----:B------:R-:W1:Y:S02]  /*2df0*/  SYNCS.PHASECHK.TRANS64.TRYWAIT P0, [UR5], R3 ;  /* 0x00000003ff0075a7 */ /* 0x000e640008001105 */
[----:B-1----:R-:W-:Y:S05]  /*2e00*/  @!P0 BRA `(.L_x_44) ;  /* 0x0000007400d48947 */ /* 0x002fea0003800000 */
.L_x_160:
        /* <DEDUP_REMOVED lines=9> */
.L_x_162:
        /* <DEDUP_REMOVED lines=9> */
.L_x_164:
        /* <DEDUP_REMOVED lines=9> */
.L_x_166:
        /* <DEDUP_REMOVED lines=9> */
.L_x_168:
        /* <DEDUP_REMOVED lines=9> */
.L_x_170:
[----:B------:R-:W-:-:S04]  /*30e0*/  UIADD3 UR4, UPT, UPT, UR4, 0x1, URZ ;  /* 0x0000000104047890 */ /* 0x000fc8000fffe0ff */
[----:B------:R-:W-:-:S04]  /*30f0*/  UISETP.NE.AND UP0, UPT, UR4, 0x8, UPT ;  /* 0x000000080400788c */ /* 0x000fc8000bf05270 */
[----:B------:R-:W-:Y:S02]  /*3100*/  USEL UR5, URZ, 0x1, UP0 ;  /* 0x00000001ff057887 */ /* 0x000fe40008000000 */
[----:B------:R-:W-:-:S04]  /*3110*/  USEL UR4, UR4, URZ, UP0 ;  /* 0x000000ff04047287 */ /* 0x000fc80008000000 */
[----:B------:R-:W-:Y:S01]  /*3120*/  ULEA UR4, UR4, UR13, 0x3 ;  /* 0x0000000d04047291 */ /* 0x000fe2000f8e18ff */
[----:B-1----:R-:W-:-:S04]  /*3130*/  LOP3.LUT R3, R2, UR5, RZ, 0x3c, !PT ;  /* 0x0000000502037c12 */ /* 0x002fc8000f8e3cff */
[----:B------:R-:W-:Y:S01]  /*3140*/  SHF.L.U32 R3, R3, 0x1f, RZ ;  /* 0x0000001f03037819 */ /* 0x000fe200000006ff */
[----:B------:R-:W-:-:S07]  /*3150*/  IMAD.U32 R0, RZ, RZ, UR4 ;  /* 0x00000004ff007e24 */ /* 0x000fce000f8e00ff */
.L_x_50:
[----:B-1----:R1:W2:Y:S02]  /*3160*/  SYNCS.PHASECHK.TRANS64.TRYWAIT P0, [R0+URZ], R3 ;  /* 0x00000003000075a7 */ /* 0x0022a400080011ff */
[----:B--2---:R-:W-:Y:S05]  /*3170*/  @!P0 NANOSLEEP.SYNCS 0x989680 ;  /* 0x009896800000895d */ /* 0x004fea0003900000 */
[----:B------:R-:W2:Y:S02]  /*3180*/  @!P0 SYNCS.PHASECHK.TRANS64 P0, [R0+URZ], R3 ;  /* 0x00000003000085a7 */ /* 0x000ea400080010ff */
[----:B--2---:R-:W-:Y:S05]  /*3190*/  @P0 EXIT ;  /* 0x000000000000094d */ /* 0x004fea0003800000 */
[----:B------:R-:W-:Y:S05]  /*31a0*/  BRA `(.L_x_50) ;  /* 0xfffffffc00ec7947 */ /* 0x000fea000383ffff */
.L_x_22:
[----:B------:R-:W1:Y:S02]  /*31b0*/  S2UR UR4, SR_CgaCtaId ;  /* 0x00000000000479c3 */ /* 0x000e640000008800 */
[----:B-1----:R-:W-:-:S04]  /*31c0*/  UISETP.NE.AND UP0, UPT, UR4, URZ, UPT ;  /* 0x000000ff0400728c */ /* 0x002fc8000bf05270 */
[----:B------:R-:W-:-:S09]  /*31d0*/  UISETP.NE.OR UP0, UPT, UR22, 0x1, UP0 ;  /* 0x000000011600788c */ /* 0x000fd20008705670 */
[----:B------:R-:W-:Y:S05]  /*31e0*/  BRA.U UP0, `(.L_x_51) ;  /* 0x00000005004c7547 */ /* 0x000fea000b800000 */
[----:B------:R-:W1:Y:S01]  /*31f0*/  S2UR UR5, SR_CgaCtaId ;  /* 0x00000000000579c3 */ /* 0x000e620000008800 */
[----:B------:R-:W-:Y:S01]  /*3200*/  UMOV UR4, 0x400 ;  /* 0x0000040000047882 */ /* 0x000fe20000000000 */
[----:B------:R-:W-:Y:S01]  /*3210*/  ISETP.GE.U32.AND P2, PT, R0, 0x10, PT ;  /* 0x000000100000780c */ /* 0x000fe20003f46070 */
[----:B------:R-:W-:Y:S01]  /*3220*/  IMAD.MOV.U32 R12, RZ, RZ, 0x1 ;  /* 0x00000001ff0c7424 */ /* 0x000fe200078e00ff */
[----:B------:R-:W-:Y:S02]  /*3230*/  CS2R R10, SRZ ;  /* 0x00000000000a7805 */ /* 0x000fe4000001ff00 */
[----:B------:R-:W-:Y:S01]  /*3240*/  CS2R R8, SRZ ;  /* 0x0000000000087805 */ /* 0x000fe2000001ff00 */
[----:B-1----:R-:W-:-:S03]  /*3250*/  ULEA UR6, UR5, UR4, 0x18 ;  /* 0x0000000405067291 */ /* 0x002fc6000f8ec0ff */
[----:B------:R-:W-:-:S09]  /*3260*/  UMOV UR5, URZ ;  /* 0x000000ff00057c82 */ /* 0x000fd20008000000 */
.L_x_55:
[----:B------:R-:W-:Y:S02]  /*3270*/  LEA R2, R8, UR6, 0x3 ;  /* 0x0000000608027c11 */ /* 0x000fe4000f8e18ff */
[----:B------:R-:W-:-:S03]  /*3280*/  SHF.L.U32 R5, R9, 0x1f, RZ ;  /* 0x0000001f09057819 */ /* 0x000fc600000006ff */
[----:B------:R-:W-:Y:S01]  /*3290*/  VIADD R4, R2, 0x140 ;  /* 0x0000014002047836 */ /* 0x000fe20000000000 */
[----:B------:R-:W1:Y:S02]  /*32a0*/  SYNCS.PHASECHK.TRANS64.TRYWAIT P0, [R2+URZ+0x130], R5 ;  /* 0x00013005020075a7 */ /* 0x000e6400080011ff */
[----:B-1----:R-:W-:Y:S05]  /*32b0*/  @!P0 BRA `(.L_x_52) ;  /* 0x0000007400388947 */ /* 0x002fea0003800000 */
.L_x_171:
[----:B------:R-:W-:Y:S01]  /*32c0*/  ULEA UR4, UR5, UR6, 0x3 ;  /* 0x0000000605047291 */ /* 0x000fe2000f8e18ff */
[----:B------:R-:W-:Y:S02]  /*32d0*/  PRMT R4, RZ, 0x654, R4 ;  /* 0x00000654ff047816 */ /* 0x000fe40000000004 */
[----:B-1----:R-:W-:Y:S01]  /*32e0*/  SHF.L.U32 R5, R12, 0x1f, RZ ;  /* 0x0000001f0c057819 */ /* 0x002fe200000006ff */
[----:B------:R-:W-:Y:S01]  /*32f0*/  UIADD3 UR7, UPT, UPT, UR4, 0xd0, URZ ;  /* 0x000000d004077890 */ /* 0x000fe2000fffe0ff */
[----:B------:R1:W-:Y:S05]  /*3300*/  SYNCS.ARRIVE.TRANS64.RED.A1T0 RZ, [R4+URZ], RZ ;  /* 0x000000ff04ff79a7 */ /* 0x0003ea00081004ff */
[----:B------:R-:W-:Y:S01]  /*3310*/  IMAD.U32 R7, RZ, RZ, UR7 ;  /* 0x00000007ff077e24 */ /* 0x000fe2000f8e00ff */
[----:B------:R-:W2:Y:S04]  /*3320*/  SYNCS.PHASECHK.TRANS64.TRYWAIT P0, [UR4+0xe0], R5 ;  /* 0x0000e005ff0075a7 */ /* 0x000ea80008001104 */
[----:B------:R-:W-:Y:S01]  /*3330*/  PRMT R6, R0, 0x654, R7 ;  /* 0x0000065400067816 */ /* 0x000fe20000000007 */
[----:B-1----:R-:W-:Y:S01]  /*3340*/  @!P2 IMAD.MOV.U32 R4, RZ, RZ, 0x10 ;  /* 0x00000010ff04a424 */ /* 0x002fe200078e00ff */
[----:B--2---:R-:W-:Y:S06]  /*3350*/  @!P0 BRA `(.L_x_53) ;  /* 0x0000007400248947 */ /* 0x004fec0003800000 */
.L_x_173:
[----:B------:R-:W-:Y:S01]  /*3360*/  ULEA UR8, UR5, UR6, 0x4 ;  /* 0x0000000605087291 */ /* 0x000fe2000f8e20ff */
[----:B------:R-:W-:Y:S01]  /*3370*/  SEL R3, R6, R3, !P2 ;  /* 0x0000000306037207 */ /* 0x000fe20005000000 */
[----:B------:R-:W-:Y:S01]  /*3380*/  UIADD3 UR9, UPT, UPT, UR4, 0xd0, URZ ;  /* 0x000000d004097890 */ /* 0x000fe2000fffe0ff */
[----:B-1----:R-:W-:Y:S01]  /*3390*/  LEA R2, R11, UR6, 0x3 ;  /* 0x000000060b027c11 */ /* 0x002fe2000f8e18ff */
[----:B------:R-:W-:Y:S01]  /*33a0*/  UIADD3 UR8, UPT, UPT, UR8, 0x160, URZ ;  /* 0x0000016008087890 */ /* 0x000fe2000fffe0ff */
[----:B------:R-:W-:Y:S01]  /*33b0*/  SHF.L.U32 R5, R10, 0x1f, RZ ;  /* 0x0000001f0a057819 */ /* 0x000fe200000006ff */
[----:B------:R1:W-:Y:S01]  /*33c0*/  @!P2 SYNCS.ARRIVE.TRANS64.RED RZ, [R3+URZ], R4 ;  /* 0x0000000403ffa9a7 */ /* 0x0003e200080004ff */
[----:B------:R-:W-:Y:S01]  /*33d0*/  UIADD3 UR4, UPT, UPT, UR5, 0x1, URZ ;  /* 0x0000000105047890 */ /* 0x000fe2000fffe0ff */
[----:B------:R-:W-:-:S03]  /*33e0*/  VIADD R8, R8, 0x1 ;  /* 0x0000000108087836 */ /* 0x000fc60000000000 */
[----:B------:R-:W-:Y:S02]  /*33f0*/  UISETP.NE.AND UP0, UPT, UR4, 0x2, UPT ;  /* 0x000000020400788c */ /* 0x000fe4000bf05270 */
[----:B------:R-:W-:Y:S06]  /*3400*/  UGETNEXTWORKID.BROADCAST [UR8], [UR9] ;  /* 0x00000000080073ca */ /* 0x000fec0008000100 */
[----:B------:R-:W-:Y:S01]  /*3410*/  USEL UR7, URZ, 0x1, UP0 ;  /* 0x00000001ff077887 */ /* 0x000fe20008000000 */
[----:B------:R-:W-:Y:S01]  /*3420*/  ISETP.NE.AND P0, PT, R8, 0x2, PT ;  /* 0x000000020800780c */ /* 0x000fe20003f05270 */
[----:B------:R-:W-:Y:S01]  /*3430*/  USEL UR5, UR4, URZ, UP0 ;  /* 0x000000ff04057287 */ /* 0x000fe20008000000 */
[----:B------:R-:W2:Y:S03]  /*3440*/  SYNCS.PHASECHK.TRANS64.TRYWAIT P1, [R2+URZ+0xd0], R5 ;  /* 0x0000d005020075a7 */ /* 0x000ea600080211ff */
[----:B------:R-:W-:Y:S01]  /*3450*/  LOP3.LUT R12, R12, UR7, RZ, 0x3c, !PT ;  /* 0x000000070c0c7c12 */ /* 0x000fe2000f8e3cff */
[----:B-12---:R-:W-:Y:S07]  /*3460*/  @!P1 BRA `(.L_x_54) ;  /* 0x0000007000f89947 */ /* 0x006fee0003800000 */
.L_x_174:
[C---:B------:R-:W-:Y:S01]  /*3470*/  LEA R4, R11.reuse, UR6, 0x4 ;  /* 0x000000060b047c11 */ /* 0x040fe2000f8e20ff */
[----:B-1----:R-:W-:Y:S01]  /*3480*/  VIADD R2, R2, 0xe0 ;  /* 0x000000e002027836 */ /* 0x002fe20000000000 */
[----:B------:R-:W-:Y:S01]  /*3490*/  SEL R8, R8, RZ, P0 ;  /* 0x000000ff08087207 */ /* 0x000fe20000000000 */
[----:B------:R-:W-:-:S03]  /*34a0*/  VIADD R11, R11, 0x1 ;  /* 0x000000010b0b7836 */ /* 0x000fc60000000000 */
[----:B------:R-:W1:Y:S01]  /*34b0*/  LDS.128 R4, [R4+0x160] ;  /* 0x0001600004047984 */ /* 0x000e620000000c00 */
[----:B------:R-:W-:Y:S02]  /*34c0*/  PRMT R2, RZ, 0x654, R2 ;  /* 0x00000654ff027816 */ /* 0x000fe40000000002 */
[C---:B------:R-:W-:Y:S01]  /*34d0*/  ISETP.NE.AND P1, PT, R11.reuse, 0x2, PT ;  /* 0x000000020b00780c */ /* 0x040fe20003f25270 */
[----:B------:R-:W-:Y:S01]  /*34e0*/  @!PT LDS RZ, [RZ] ;  /* 0x00000000fffff984 */ /* 0x000fe20000000800 */
[----:B------:R-:W-:Y:S01]  /*34f0*/  @!PT LDS RZ, [RZ] ;  /* 0x00000000fffff984 */ /* 0x000fe20000000800 */
[----:B------:R-:W-:Y:S01]  /*3500*/  @!PT LDS RZ, [RZ] ;  /* 0x00000000fffff984 */ /* 0x000fe20000000800 */
[----:B------:R-:W-:Y:S01]  /*3510*/  @!PT LDS RZ, [RZ] ;  /* 0x00000000fffff984 */ /* 0x000fe20000000800 */
[----:B------:R2:W-:Y:S06]  /*3520*/  MEMBAR.ALL.CTA ;  /* 0x0000000000007992 */ /* 0x0005ec0000008000 */
[----:B--2---:R-:W2:Y:S01]  /*3530*/  FENCE.VIEW.ASYNC.S ;  /* 0x00000000000073c6 */ /* 0x004ea20000000000 */
[----:B------:R-:W-:Y:S01]  /*3540*/  SEL R11, R11, RZ, P1 ;  /* 0x000000ff0b0b7207 */ /* 0x000fe20000800000 */
[----:B--2---:R2:W-:Y:S01]  /*3550*/  SYNCS.ARRIVE.TRANS64.RED.A1T0 RZ, [R2+URZ], RZ ;  /* 0x000000ff02ff79a7 */ /* 0x0045e200081004ff */
[----:B-1----:R-:W-:-:S02]  /*3560*/  LOP3.LUT P3, RZ, R6, 0x1, RZ, 0xc0, !PT ;  /* 0x0000000106ff7812 */ /* 0x002fc4000786c0ff */
[----:B------:R-:W-:-:S04]  /*3570*/  SEL R5, RZ, 0x1, P1 ;  /* 0x00000001ff057807 */ /* 0x000fc80000800000 */
[----:B------:R-:W-:Y:S02]  /*3580*/  LOP3.LUT R10, R10, R5, RZ, 0x3c, !PT ;  /* 0x000000050a0a7212 */ /* 0x000fe400078e3cff */
[----:B--2---:R-:W-:-:S04]  /*3590*/  SEL R2, RZ, 0x1, P0 ;  /* 0x00000001ff027807 */ /* 0x004fc80000000000 */
[----:B------:R-:W-:Y:S01]  /*35a0*/  LOP3.LUT R9, R9, R2, RZ, 0x3c, !PT ;  /* 0x0000000209097212 */ /* 0x000fe200078e3cff */
[----:B------:R-:W-:Y:S06]  /*35b0*/  @P3 BRA `(.L_x_55) ;  /* 0xfffffffc002c3947 */ /* 0x000fec000383ffff */
[----:B------:R-:W-:Y:S01]  /*35c0*/  ULEA UR4, UR5, UR6, 0x3 ;  /* 0x0000000605047291 */ /* 0x000fe2000f8e18ff */
[----:B------:R-:W-:-:S08]  /*35d0*/  SHF.L.U32 R3, R12, 0x1f, RZ ;  /* 0x0000001f0c037819 */ /* 0x000fd000000006ff */
[----:B------:R-:W1:Y:S02]  /*35e0*/  SYNCS.PHASECHK.TRANS64 P0, [UR4+0xe0], R3 ;  /* 0x0000e003ff0075a7 */ /* 0x000e640008001004 */
[----:B-1----:R-:W-:Y:S05]  /*35f0*/  @P0 BRA `(.L_x_56) ;  /* 0x0000000000080947 */ /* 0x002fea0003800000 */
[----:B------:R-:W1:Y:S02]  /*3600*/  SYNCS.PHASECHK.TRANS64.TRYWAIT P0, [UR4+0xe0], R3 ;  /* 0x0000e003ff0075a7 */ /* 0x000e640008001104 */
[----:B-1----:R-:W-:Y:S05]  /*3610*/  @!P0 BRA `(.L_x_57) ;  /* 0x0000007000a08947 */ /* 0x002fea0003800000 */
.L_x_56:
[----:B------:R-:W-:-:S04]  /*3620*/  UIADD3 UR7, UPT, UPT, UR5, 0x1, URZ ;  /* 0x0000000105077890 */ /* 0x000fc8000fffe0ff */
[----:B------:R-:W-:-:S04]  /*3630*/  UISETP.NE.AND UP0, UPT, UR7, 0x2, UPT ;  /* 0x000000020700788c */ /* 0x000fc8000bf05270 */
[----:B------:R-:W-:Y:S02]  /*3640*/  USEL UR8, URZ, 0x1, UP0 ;  /* 0x00000001ff087887 */ /* 0x000fe40008000000 */
[----:B------:R-:W-:-:S04]  /*3650*/  USEL UR7, UR7, URZ, UP0 ;  /* 0x000000ff07077287 */ /* 0x000fc80008000000 */
[----:B------:R-:W-:Y:S01]  /*3660*/  ULEA UR7, UR7, UR6, 0x3 ;  /* 0x0000000607077291 */ /* 0x000fe2000f8e18ff */
[----:B-1----:R-:W-:-:S04]  /*3670*/  LOP3.LUT R3, R12, UR8, RZ, 0x3c, !PT ;  /* 0x000000080c037c12 */ /* 0x002fc8000f8e3cff */
[----:B------:R-:W-:-:S04]  /*3680*/  SHF.L.U32 R0, R3, 0x1f, RZ ;  /* 0x0000001f03007819 */ /* 0x000fc800000006ff */
[----:B------:R-:W1:Y:S02]  /*3690*/  SYNCS.PHASECHK.TRANS64 P0, [UR7+0xe0], R0 ;  /* 0x0000e000ff0075a7 */ /* 0x000e640008001007 */
[----:B-1----:R-:W-:Y:S05]  /*36a0*/  @P0 EXIT ;  /* 0x000000000000094d */ /* 0x002fea0003800000 */
[----:B------:R-:W-:Y:S02]  /*36b0*/  SHF.L.U32 R3, R3, 0x1f, RZ ;  /* 0x0000001f03037819 */ /* 0x000fe400000006ff */
[----:B------:R-:W-:-:S07]  /*36c0*/  MOV R0, UR7 ;  /* 0x0000000700007c02 */ /* 0x000fce0008000f00 */
.L_x_58:
[----:B-1----:R1:W2:Y:S02]  /*36d0*/  SYNCS.PHASECHK.TRANS64.TRYWAIT P0, [R0+URZ+0xe0], R3 ;  /* 0x0000e003000075a7 */ /* 0x0022a400080011ff */
[----:B--2---:R-:W-:Y:S05]  /*36e0*/  @!P0 NANOSLEEP.SYNCS 0x989680 ;  /* 0x009896800000895d */ /* 0x004fea0003900000 */
[----:B------:R-:W2:Y:S02]  /*36f0*/  @!P0 SYNCS.PHASECHK.TRANS64 P0, [R0+URZ+0xe0], R3 ;  /* 0x0000e003000085a7 */ /* 0x000ea400080010ff */
[----:B--2---:R-:W-:Y:S05]  /*3700*/  @P0 EXIT ;  /* 0x000000000000094d */ /* 0x004fea0003800000 */
[----:B------:R-:W-:Y:S05]  /*3710*/  BRA `(.L_x_58) ;  /* 0xfffffffc00ec7947 */ /* 0x000fea000383ffff */
.L_x_51:
[----:B------:R-:W-:Y:S05]  /*3720*/  BRA.U UP4, `(.L_x_59) ;  /* 0x0000001104dc7547 */ /* 0x000fea000b800000 */
[----:B------:R-:W1:Y:S01]  /*3730*/  S2UR UR7, SR_CgaCtaId ;  /* 0x00000000000779c3 */ /* 0x000e620000008800 */
[----:B------:R-:W-:Y:S01]  /*3740*/  UMOV UR4, 0x40 ;  /* 0x0000004000047882 */ /* 0x000fe20000000000 */
[----:B------:R-:W-:Y:S01]  /*3750*/  NOP ;  /* 0x0000000000007918 */ /* 0x000fe20000000000 */
[----:B------:R-:W-:Y:S01]  /*3760*/  UMOV UR6, 0x400 ;  /* 0x0000040000067882 */ /* 0x000fe20000000000 */
[----:B-1----:R-:W-:Y:S02]  /*3770*/  ULEA UR5, UR7, UR4, 0x18 ;  /* 0x0000000407057291 */ /* 0x002fe4000f8ec0ff */
[----:B------:R-:W-:-:S07]  /*3780*/  ULEA UR6, UR7, UR6, 0x18 ;  /* 0x0000000607067291 */ /* 0x000fce000f8ec0ff */
[----:B------:R-:W1:Y:S02]  /*3790*/  LDS.U8 R0, [UR5+0x1c] ;  /* 0x00001c05ff007984 */ /* 0x000e640008000000 */
[----:B-1----:R-:W-:-:S13]  /*37a0*/  ISETP.NE.AND P0, PT, R0, RZ, PT ;  /* 0x000000ff0000720c */ /* 0x002fda0003f05270 */
[----:B------:R-:W-:Y:S05]  /*37b0*/  @P0 BRA `(.L_x_60) ;  /* 0x0000000400080947 */ /* 0x000fea0003800000 */
[----:B------:R-:W-:Y:S02]  /*37c0*/  UISETP.NE.U32.AND UP1, UPT, UR47, 0x1, UPT ;  /* 0x000000012f00788c */ /* 0x000fe4000bf25070 */
[----:B------:R-:W-:-:S07]  /*37d0*/  UIADD3 UR7, UPT, UPT, UR5, 0x8, URZ ;  /* 0x0000000805077890 */ /* 0x000fce000fffe0ff */
[----:B------:R-:W-:Y:S05]  /*37e0*/  BRA.U !UP1, `(.L_x_61) ;  /* 0x00000001099c7547 */ /* 0x000fea000b800000 */
[----:B------:R-:W-:Y:S01]  /*37f0*/  ELECT P0, URZ, PT ;  /* 0x0000000000ff782f */ /* 0x000fe20003800000 */
[----:B------:R-:W-:-:S12]  /*3800*/  BSSY B0, `(.L_x_61) ;  /* 0x0000025000007945 */ /* 0x000fd80003800000 */
[----:B------:R-:W-:Y:S05]  /*3810*/  @!P0 BRA `(.L_x_62) ;  /* 0x00000000008c8947 */ /* 0x000fea0003800000 */
[----:B------:R-:W-:-:S05]  /*3820*/  UMOV UR4, 0x10 ;  /* 0x0000001000047882 */ /* 0x000fca0000000000 */
[----:B------:R-:W-:Y:S04]  /*3830*/  DEPBAR.LE SB1, 0x36 ;  /* 0x00009d800000791a */ /* 0x000fe80000000000 */
[----:B------:R-:W1:Y:S02]  /*3840*/  UTCATOMSWS.2CTA.FIND_AND_SET.ALIGN UP0, UR4, UR4 ;  /* 0x00000004000475e3 */ /* 0x000e640008200800 */
[----:B-1----:R-:W-:Y:S01]  /*3850*/  MOV R11, UR4 ;  /* 0x00000004000b7c02 */ /* 0x002fe20008000f00 */
[----:B------:R-:W-:Y:S06]  /*3860*/  BRA.U UP0, `(.L_x_63) ;  /* 0x0000000100187547 */ /* 0x000fec000b800000 */
.L_x_64:
[----:B------:R-:W-:Y:S05]  /*3870*/  NANOSLEEP 0x64 ;  /* 0x000000640000795d */ /* 0x000fea0003800000 */
[----:B------:R-:W-:-:S05]  /*3880*/  UMOV UR4, 0x10 ;  /* 0x0000001000047882 */ /* 0x000fca0000000000 */
[----:B------:R-:W-:Y:S04]  /*3890*/  DEPBAR.LE SB1, 0x36 ;  /* 0x00009d800000791a */ /* 0x000fe80000000000 */
[----:B------:R-:W1:Y:S02]  /*38a0*/  UTCATOMSWS.2CTA.FIND_AND_SET.ALIGN UP0, UR4, UR4 ;  /* 0x00000004000475e3 */ /* 0x000e640008200800 */
[----:B-1----:R-:W-:Y:S01]  /*38b0*/  MOV R11, UR4 ;  /* 0x00000004000b7c02 */ /* 0x002fe20008000f00 */
[----:B------:R-:W-:Y:S05]  /*38c0*/  BRA.U !UP0, `(.L_x_64) ;  /* 0xfffffffd08e87547 */ /* 0x000fea000b83ffff */
.L_x_63:
[----:B------:R-:W1:Y:S01]  /*38d0*/  LDS R7, [UR5+0x10] ;  /* 0x00001005ff077984 */ /* 0x000e620008000800 */
[----:B------:R-:W-:Y:S01]  /*38e0*/  IMAD.U32 R5, RZ, RZ, UR6 ;  /* 0x00000006ff057e24 */ /* 0x000fe2000f8e00ff */
[----:B------:R-:W-:-:S03]  /*38f0*/  MOV R4, UR46 ;  /* 0x0000002e00047c02 */ /* 0x000fc60008000f00 */
[----:B------:R-:W-:Y:S01]  /*3900*/  VIADD R5, R5, 0x180 ;  /* 0x0000018005057836 */ /* 0x000fe20000000000 */
[----:B-1----:R-:W-:-:S04]  /*3910*/  SHF.L.U32 R7, R7, 0x1f, RZ ;  /* 0x0000001f07077819 */ /* 0x002fc800000006ff */
[----:B------:R-:W1:Y:S02]  /*3920*/  SYNCS.PHASECHK.TRANS64.TRYWAIT P0, [UR5+0x8], R7 ;  /* 0x00000807ff0075a7 */ /* 0x000e640008001105 */
[----:B-1----:R-:W-:Y:S05]  /*3930*/  @P0 BRA `(.L_x_65) ;  /* 0x0000000000080947 */ /* 0x002fea0003800000 */
[----:B------:R-:W1:Y:S02]  /*3940*/  SYNCS.PHASECHK.TRANS64.TRYWAIT P0, [UR5+0x8], R7 ;  /* 0x00000807ff0075a7 */ /* 0x000e640008001105 */
[----:B-1----:R-:W-:Y:S05]  /*3950*/  @!P0 BRA `(.L_x_66) ;  /* 0x0000006c00e88947 */ /* 0x002fea0003800000 */
.L_x_65:
[----:B-1----:R-:W-:Y:S01]  /*3960*/  HFMA2 R0, -RZ, RZ, 0, 5.9604644775390625e-08 ;  /* 0x00000001ff007431 */ /* 0x002fe200000001ff */
[----:B------:R-:W-:Y:S01]  /*3970*/  UPRMT UR4, UR46, 0x654, UR7 ;  /* 0x000006542e047896 */ /* 0x000fe20008000007 */
[----:B------:R-:W-:Y:S01]  /*3980*/  IMAD.MOV.U32 R8, RZ, RZ, 0xffff ;  /* 0x0000ffffff087424 */ /* 0x000fe200078e00ff */
[----:B------:R-:W-:Y:S01]  /*3990*/  PRMT R4, R4, 0x654, R5 ;  /* 0x0000065404047816 */ /* 0x000fe20000000005 */
[----:B------:R-:W-:Y:S02]  /*39a0*/  IMAD.MOV.U32 R6, RZ, RZ, 0x4 ;  /* 0x00000004ff067424 */ /* 0x000fe400078e00ff */
[----:B------:R-:W-:Y:S01]  /*39b0*/  IMAD.SHL.U32 R9, R11, 0x20, RZ ;  /* 0x000000200b097824 */ /* 0x000fe200078e00ff */
[----:B------:R-:W-:Y:S02]  /*39c0*/  MOV R5, UR4 ;  /* 0x0000000400057c02 */ /* 0x000fe40008000f00 */
[-C--:B------:R-:W-:Y:S01]  /*39d0*/  SHF.L.U32 R8, R8, R11.reuse, RZ ;  /* 0x0000000b08087219 */ /* 0x080fe200000006ff */
[----:B------:R1:W-:Y:S01]  /*39e0*/  SYNCS.ARRIVE.TRANS64.RED RZ, [UR4], R6 ;  /* 0x00000006ffff79a7 */ /* 0x0003e20008000404 */
[----:B------:R-:W-:Y:S01]  /*39f0*/  SHF.L.U32 R7, R0, R11, RZ ;  /* 0x0000000b00077219 */ /* 0x000fe200000006ff */
[----:B------:R1:W-:Y:S04]  /*3a00*/  STS [UR6+0x180], R9 ;  /* 0x00018009ff007988 */ /* 0x0003e80008000806 */
[----:B------:R1:W-:Y:S04]  /*3a10*/  STAS [R4.64], R11 ;  /* 0x0000000b04007dbd */ /* 0x0003e8000c0008ff */
[----:B------:R1:W-:Y:S04]  /*3a20*/  ATOMS.OR RZ, [UR5+0x14], R8 ;  /* 0x00001408ffff798c */ /* 0x0003e8000b000005 */
[----:B------:R1:W-:Y:S04]  /*3a30*/  ATOMS.OR RZ, [UR5+0x18], R7 ;  /* 0x00001807ffff798c */ /* 0x0003e8000b000005 */
[----:B------:R1:W-:Y:S02]  /*3a40*/  ATOMS.XOR RZ, [UR5+0x10], R0 ;  /* 0x00001000ffff798c */ /* 0x0003e4000b800005 */
.L_x_62:
[----:B------:R-:W-:Y:S05]  /*3a50*/  BSYNC B0 ;  /* 0x0000000000007941 */ /* 0x000fea0003800000 */
.L_x_61:
[----:B------:R-:W-:Y:S05]  /*3a60*/  BRA.U UP1, `(.L_x_67) ;  /* 0x00000001016c7547 */ /* 0x000fea000b800000 */
[----:B------:R-:W-:-:S03]  /*3a70*/  UMOV UR4, 0xffffffff ;  /* 0xffffffff00047882 */ /* 0x000fc60000000000 */
[----:B------:R-:W-:Y:S05]  /*3a80*/  BRA.DIV UR4, `(.L_x_68) ;  /* 0x0000006e04b47947 */ /* 0x000fea000b800000 */
[----:B------:R-:W-:-:S13]  /*3a90*/  ELECT P0, URZ, PT ;  /* 0x0000000000ff782f */ /* 0x000fda0003800000 */
.L_x_178:
[----:B------:R-:W-:Y:S05]  /*3aa0*/  @!P0 BRA `(.L_x_67) ;  /* 0x00000000005c8947 */ /* 0x000fea0003800000 */
[----:B-1----:R-:W1:Y:S02]  /*3ab0*/  LDS R5, [UR5+0x10] ;  /* 0x00001005ff057984 */ /* 0x002e640008000800 */
[----:B-1----:R-:W-:-:S04]  /*3ac0*/  SHF.L.U32 R5, R5, 0x1f, RZ ;  /* 0x0000001f05057819 */ /* 0x002fc800000006ff */
[----:B------:R-:W1:Y:S02]  /*3ad0*/  SYNCS.PHASECHK.TRANS64.TRYWAIT P0, [UR5+0x8], R5 ;  /* 0x00000805ff0075a7 */ /* 0x000e640008001105 */
[----:B-1----:R-:W-:Y:S05]  /*3ae0*/  @P0 BRA `(.L_x_69) ;  /* 0x0000000000080947 */ /* 0x002fea0003800000 */
[----:B------:R-:W1:Y:S02]  /*3af0*/  SYNCS.PHASECHK.TRANS64.TRYWAIT P0, [UR5+0x8], R5 ;  /* 0x00000805ff0075a7 */ /* 0x000e640008001105 */
[----:B-1----:R-:W-:Y:S05]  /*3b00*/  @!P0 BRA `(.L_x_70) ;  /* 0x0000006c00b88947 */ /* 0x002fea0003800000 */
.L_x_69:
[----:B------:R-:W2:Y:S01]  /*3b10*/  LDS R7, [UR6+0x180] ;  /* 0x00018006ff077984 */ /* 0x000ea20008000800 */
[----:B-1----:R-:W-:Y:S02]  /*3b20*/  HFMA2 R0, -RZ, RZ, 0, 5.9604644775390625e-08 ;  /* 0x00000001ff007431 */ /* 0x002fe400000001ff */
[----:B------:R-:W-:Y:S01]  /*3b30*/  IMAD.MOV.U32 R4, RZ, RZ, 0xffff ;  /* 0x0000ffffff047424 */ /* 0x000fe200078e00ff */
[----:B------:R-:W-:Y:S01]  /*3b40*/  UPRMT UR4, UR46, 0x654, UR7 ;  /* 0x000006542e047896 */ /* 0x000fe20008000007 */
[----:B--2---:R-:W-:-:S03]  /*3b50*/  IMAD.SHL.U32 R5, R7, 0x20, RZ ;  /* 0x0000002007057824 */ /* 0x004fc600078e00ff */
[-C--:B------:R-:W-:Y:S02]  /*3b60*/  SHF.L.U32 R4, R4, R7.reuse, RZ ;  /* 0x0000000704047219 */ /* 0x080fe400000006ff */
[----:B------:R-:W-:Y:S01]  /*3b70*/  SHF.L.U32 R7, R0, R7, RZ ;  /* 0x0000000700077219 */ /* 0x000fe200000006ff */
[----:B------:R2:W-:Y:S04]  /*3b80*/  STS [UR6+0x180], R5 ;  /* 0x00018005ff007988 */ /* 0x0005e80008000806 */
[----:B------:R2:W-:Y:S04]  /*3b90*/  ATOMS.OR RZ, [UR5+0x14], R4 ;  /* 0x00001404ffff798c */ /* 0x0005e8000b000005 */
[----:B------:R2:W-:Y:S01]  /*3ba0*/  ATOMS.OR RZ, [UR5+0x18], R7 ;  /* 0x00001807ffff798c */ /* 0x0005e2000b000005 */
[----:B------:R-:W-:Y:S03]  /*3bb0*/  SYNCS.ARRIVE.TRANS64.RED.A1T0 RZ, [UR4], RZ ;  /* 0x000000ffffff79a7 */ /* 0x000fe60008100404 */
[----:B------:R2:W-:Y:S01]  /*3bc0*/  ATOMS.XOR RZ, [UR5+0x10], R0 ;  /* 0x00001000ffff798c */ /* 0x0005e2000b800005 */
[----:B------:R-:W-:Y:S05]  /*3bd0*/  BRA `(.L_x_67) ;  /* 0x0000000000107947 */ /* 0x000fea0003800000 */
.L_x_60:
[----:B------:R-:W-:Y:S02]  /*3be0*/  MOV R0, 0xffffffff ;  /* 0xffffffff00007802 */ /* 0x000fe40000000f00 */
[----:B------:R-:W-:-:S03]  /*3bf0*/  MOV R4, 0x3c20 ;  /* 0x00003c2000047802 */ /* 0x000fc60000000f00 */
[----:B------:R1:W-:Y:S04]  /*3c00*/  STS [UR6+0x180], R0 ;  /* 0x00018000ff007988 */ /* 0x0003e80008000806 */
[----:B-1---5:R-:W-:Y:S05]  /*3c10*/  CALL.REL.NOINC `($__internal_1_$__cuda_sm10x_tcgen05_guardrail_trap_phase_invalid_during_alloc) ;  /* 0x00000074008c7944 */ /* 0x022fea0003c00000 */
.L_x_67:
[----:B------:R-:W-:Y:S05]  /*3c20*/  WARPSYNC.ALL ;  /* 0x0000000000007948 */ /* 0x000fea0003800000 */
[----:B------:R-:W3:Y:S01]  /*3c30*/  S2UR UR4, SR_CgaCtaId ;  /* 0x00000000000479c3 */ /* 0x000ee20000008800 */
[----:B------:R-:W-:Y:S01]  /*3c40*/  UMOV UR26, 0x400 ;  /* 0x00000400001a7882 */ /* 0x000fe20000000000 */
[----:B------:R-:W-:-:S06]  /*3c50*/  NOP ;  /* 0x0000000000007918 */ /* 0x000fcc0000000000 */
[----:B------:R-:W-:Y:S06]  /*3c60*/  BAR.ARV 0x6, 0xa0 ;  /* 0x0182800000007b1d */ /* 0x000fec0000002000 */
[----:B------:R-:W4:Y:S01]  /*3c70*/  LDCU UR6, c[0x0][0x38c] ;  /* 0x00007180ff0677ac */ /* 0x000f220008000800 */
[----:B------:R-:W-:Y:S01]  /*3c80*/  LOP3.LUT R3, R3, 0xffff, RZ, 0xc0, !PT ;  /* 0x0000ffff03037812 */ /* 0x000fe200078ec0ff */
[----:B-1----:R-:W-:Y:S01]  /*3c90*/  IMAD.MOV.U32 R9, RZ, RZ, 0x1 ;  /* 0x00000001ff097424 */ /* 0x002fe200078e00ff */
[----:B------:R-:W-:Y:S01]  /*3ca0*/  LOP3.LUT R2, R2, 0xffff, RZ, 0xc0, !PT ;  /* 0x0000ffff02027812 */ /* 0x000fe200078ec0ff */
[----:B------:R-:W-:Y:S01]  /*3cb0*/  IMAD.MOV.U32 R8, RZ, RZ, RZ ;  /* 0x000000ffff087224 */ /* 0x000fe200078e00ff */
[----:B------:R-:W-:Y:S01]  /*3cc0*/  R2UR UR28, R3 ;  /* 0x00000000031c72ca */ /* 0x000fe200000e0000 */
[----:B------:R-:W-:Y:S01]  /*3cd0*/  UMOV UR32, URZ ;  /* 0x000000ff00207c82 */ /* 0x000fe20008000000 */
[----:B------:R-:W-:-:S02]  /*3ce0*/  R2UR UR42, R2 ;  /* 0x00000000022a72ca */ /* 0x000fc400000e0000 */
[----:B------:R-:W-:Y:S01]  /*3cf0*/  CS2R R2, SRZ ;  /* 0x0000000000027805 */ /* 0x000fe2000001ff00 */
[----:B------:R-:W-:Y:S01]  /*3d00*/  UMOV UR23, URZ ;  /* 0x000000ff00177c82 */ /* 0x000fe20008000000 */
[----:B---3--:R-:W-:Y:S01]  /*3d10*/  ULEA UR26, UR4, UR26, 0x18 ;  /* 0x0000001a041a7291 */ /* 0x008fe2000f8ec0ff */
[----:B------:R-:W-:Y:S01]  /*3d20*/  UMOV UR22, URZ ;  /* 0x000000ff00167c82 */ /* 0x000fe20008000000 */
[----:B------:R-:W-:Y:S02]  /*3d30*/  UISETP.NE.AND UP3, UPT, UR47, URZ, UPT ;  /* 0x000000ff2f00728c */ /* 0x000fe4000bf65270 */
[----:B------:R-:W-:Y:S02]  /*3d40*/  UIADD3 UR5, UPT, UPT, UR26, 0x8400, URZ ;  /* 0x000084001a057890 */ /* 0x000fe4000fffe0ff */
[----:B------:R-:W-:-:S03]  /*3d50*/  UIADD3 UR4, UPT, UPT, UR26, 0x18400, URZ ;  /* 0x000184001a047890 */ /* 0x000fc6000fffe0ff */
[----:B--2---:R-:W1:Y:S01]  /*3d60*/  LDS R0, [UR26+0x180] ;  /* 0x0001801aff007984 */ /* 0x004e620008000800 */
[----:B----4-:R-:W-:Y:S02]  /*3d70*/  UIADD3 UR6, UPT, UPT, UR6, 0x3f, URZ ;  /* 0x0000003f06067890 */ /* 0x010fe4000fffe0ff */
[----:B------:R-:W-:Y:S02]  /*3d80*/  USHF.R.U32.HI UR5, URZ, 0x4, UR5 ;  /* 0x00000004ff057899 */ /* 0x000fe40008011605 */
[----:B------:R-:W-:Y:S02]  /*3d90*/  USHF.R.S32.HI UR33, URZ, 0x1f, UR6 ;  /* 0x0000001fff217899 */ /* 0x000fe40008011406 */
[----:B------:R-:W-:Y:S02]  /*3da0*/  USHF.R.U32.HI UR4, URZ, 0x4, UR4 ;  /* 0x00000004ff047899 */ /* 0x000fe40008011604 */
[----:B------:R-:W-:Y:S02]  /*3db0*/  ULEA.HI UR33, UR33, UR6, URZ, 0x6 ;  /* 0x0000000621217291 */ /* 0x000fe4000f8f30ff */
[----:B------:R-:W-:-:S02]  /*3dc0*/  ULOP3.LUT UR5, UR5, 0x3fff, URZ, 0xc0, !UPT ;  /* 0x00003fff05057892 */ /* 0x000fc4000f8ec0ff */
[----:B------:R-:W-:Y:S02]  /*3dd0*/  USHF.R.S32.HI UR33, URZ, 0x6, UR33 ;  /* 0x00000006ff217899 */ /* 0x000fe40008011421 */
[----:B------:R-:W-:Y:S02]  /*3de0*/  ULOP3.LUT UR30, UR4, 0x3fff, URZ, 0xc0, !UPT ;  /* 0x00003fff041e7892 */ /* 0x000fe4000f8ec0ff */
[----:B------:R-:W-:Y:S01]  /*3df0*/  UISETP.LT.AND UP0, UPT, UR33, 0x1, UPT ;  /* 0x000000012100788c */ /* 0x000fe2000bf01270 */
[----:B------:R-:W-:Y:S01]  /*3e00*/  UMOV UR40, 0x0 ;  /* 0x0000000000287882 */ /* 0x000fe20000000000 */
[----:B------:R-:W-:Y:S01]  /*3e10*/  UMOV UR41, 0x8400010 ;  /* 0x0840001000297882 */ /* 0x000fe20000000000 */
[----:B------:R-:W-:Y:S02]  /*3e20*/  ULOP3.LUT UR29, UR5, 0x10000, URZ, 0xfc, !UPT ;  /* 0x00010000051d7892 */ /* 0x000fe4000f8efcff */
[----:B------:R-:W-:Y:S02]  /*3e30*/  ULOP3.LUT UR30, UR30, 0x10000, URZ, 0xfc, !UPT ;  /* 0x000100001e1e7892 */ /* 0x000fe4000f8efcff */
[----:B------:R-:W-:Y:S01]  /*3e40*/  USEL UR43, UR33, 0x1, !UP0 ;  /* 0x00000001212b7887 */ /* 0x000fe2000c000000 */
[----:B------:R-:W-:Y:S01]  /*3e50*/  UMOV UR38, 0x0 ;  /* 0x0000000000267882 */ /* 0x000fe20000000000 */
[----:B------:R-:W-:Y:S01]  /*3e60*/  UMOV UR39, 0x8400010 ;  /* 0x0840001000277882 */ /* 0x000fe20000000000 */
[----:B------:R-:W-:Y:S01]  /*3e70*/  UMOV UR36, 0x0 ;  /* 0x0000000000247882 */ /* 0x000fe20000000000 */
[----:B------:R-:W-:Y:S01]  /*3e80*/  UMOV UR37, 0x8400010 ;  /* 0x0840001000257882 */ /* 0x000fe20000000000 */
[----:B------:R-:W-:Y:S01]  /*3e90*/  UMOV UR34, 0x0 ;  /* 0x0000000000227882 */ /* 0x000fe20000000000 */
[----:B------:R-:W-:Y:S01]  /*3ea0*/  UMOV UR35, 0x8400010 ;  /* 0x0840001000237882 */ /* 0x000fe20000000000 */
[----:B-1----:R-:W-:-:S15]  /*3eb0*/  R2UR UR44, R0 ;  /* 0x00000000002c72ca */ /* 0x002fde00000e0000 */
.L_x_78:
[C---:B------:R-:W-:Y:S02]  /*3ec0*/  LEA R0, R8.reuse, UR26, 0x3 ;  /* 0x0000001a08007c11 */ /* 0x040fe4000f8e18ff */
[----:B------:R-:W-:Y:S02]  /*3ed0*/  SHF.L.U32 R5, R3, 0x1f, RZ ;  /* 0x0000001f03057819 */ /* 0x000fe400000006ff */
[----:B------:R-:W-:Y:S02]  /*3ee0*/  LEA R4, R8, UR26, 0x4 ;  /* 0x0000001a08047c11 */ /* 0x000fe4000f8e20ff */
[----:B------:R-:W1:Y:S02]  /*3ef0*/  SYNCS.PHASECHK.TRANS64.TRYWAIT P0, [R0+URZ+0xd0], R5 ;  /* 0x0000d005000075a7 */ /* 0x000e6400080011ff */
[----:B-1-3--:R-:W-:Y:S05]  /*3f00*/  @!P0 BRA `(.L_x_71) ;  /* 0x0000006800d08947 */ /* 0x00afea0003800000 */
.L_x_179:
[----:B-1----:R-:W1:Y:S01]  /*3f10*/  LDS.128 R4, [R4+0x160] ;  /* 0x0001600004047984 */ /* 0x002e620000000c00 */
[----:B------:R-:W-:Y:S02]  /*3f20*/  VIADD R0, R0, 0xe0 ;  /* 0x000000e000007836 */ /* 0x000fe40000000000 */
[----:B------:R-:W-:Y:S01]  /*3f30*/  VIADD R8, R8, 0x1 ;  /* 0x0000000108087836 */ /* 0x000fe20000000000 */
[----:B------:R-:W-:Y:S01]  /*3f40*/  @!PT LDS RZ, [RZ] ;  /* 0x00000000fffff984 */ /* 0x000fe20000000800 */
[----:B------:R-:W-:Y:S01]  /*3f50*/  @!PT LDS RZ, [RZ] ;  /* 0x00000000fffff984 */ /* 0x000fe20000000800 */
[----:B------:R-:W-:Y:S01]  /*3f60*/  @!PT LDS RZ, [RZ] ;  /* 0x00000000fffff984 */ /* 0x000fe20000000800 */
[----:B------:R-:W-:Y:S01]  /*3f70*/  @!PT LDS RZ, [RZ] ;  /* 0x00000000fffff984 */ /* 0x000fe20000000800 */
[----:B------:R2:W-:Y:S06]  /*3f80*/  MEMBAR.ALL.CTA ;  /* 0x0000000000007992 */ /* 0x0005ec0000008000 */
[----:B--2---:R-:W2:Y:S01]  /*3f90*/  FENCE.VIEW.ASYNC.S ;  /* 0x00000000000073c6 */ /* 0x004ea20000000000 */
[----:B------:R-:W-:-:S04]  /*3fa0*/  PRMT R0, RZ, 0x654, R0 ;  /* 0x00000654ff007816 */ /* 0x000fc80000000000 */
[----:B--2---:R2:W-:Y:S01]  /*3fb0*/  SYNCS.ARRIVE.TRANS64.RED.A1T0 RZ, [R0+URZ], RZ ;  /* 0x000000ff00ff79a7 */ /* 0x0045e200081004ff */
[----:B-1----:R-:W-:Y:S01]  /*3fc0*/  LOP3.LUT P1, RZ, R6, 0x1, RZ, 0xc0, !PT ;  /* 0x0000000106ff7812 */ /* 0x002fe2000782c0ff */
[----:B--2---:R-:W-:-:S12]  /*3fd0*/  BRA.U UP3, `(.L_x_72) ;  /* 0x0000000503087547 */ /* 0x004fd8000b800000 */
[----:B------:R-:W1:Y:S01]  /*3fe0*/  LDCU UR4, c[0x0][0x38c] ;  /* 0x00007180ff0477ac */ /* 0x000e620008000800 */
[----:B------:R-:W-:Y:S02]  /*3ff0*/  PLOP3.LUT P2, PT, PT, PT, PT, 0x80, 0x8 ;  /* 0x000000000008781c */ /* 0x000fe40003f4f070 */
[----:B------:R-:W-:Y:S01]  /*4000*/  SHF.L.U32 R5, R9, 0x1f, RZ ;  /* 0x0000001f09057819 */ /* 0x000fe200000006ff */
[----:B------:R-:W-:Y:S02]  /*4010*/  ULEA UR31, UR32, UR26, 0x3 ;  /* 0x0000001a201f7291 */ /* 0x000fe4000f8e18ff */
[----:B------:R-:W-:Y:S02]  /*4020*/  ULEA UR11, UR32, UR44, 0x7 ;  /* 0x0000002c200b7291 */ /* 0x000fe4000f8e38ff */
[----:B-1----:R-:W-:-:S06]  /*4030*/  UISETP.GE.AND UP0, UPT, UR4, 0x1, UPT ;  /* 0x000000010400788c */ /* 0x002fcc000bf06270 */
[----:B------:R-:W-:-:S05]  /*4040*/  PLOP3.LUT P0, PT, PT, PT, UP0, 0x80, 0x8 ;  /* 0x000000000008781c */ /* 0x000fca0003f0f008 */
[----:B------:R-:W-:-:S08]  /*4050*/  @UP0 ULEA UR4, UR23, UR26, 0x3 ;  /* 0x0000001a17040291 */ /* 0x000fd0000f8e18ff */
[----:B------:R-:W-:-:S04]  /*4060*/  @P0 SHF.L.U32 R0, R2, 0x1f, RZ ;  /* 0x0000001f02000819 */ /* 0x000fc800000006ff */
[----:B------:R1:W2:Y:S01]  /*4070*/  @P0 SYNCS.PHASECHK.TRANS64.TRYWAIT P2, [UR4], R0 ;  /* 0x00000000ff0005a7 */ /* 0x0002a20008041104 */
[----:B------:R-:W3:Y:S02]  /*4080*/  SYNCS.PHASECHK.TRANS64.TRYWAIT P0, [UR31+0x110], R5 ;  /* 0x00011005ff0075a7 */ /* 0x000ee4000800111f */
[----:B-123--:R-:W-:Y:S05]  /*4090*/  @!P0 BRA `(.L_x_73) ;  /* 0x0000006800808947 */ /* 0x00efea0003800000 */
.L_x_181:
[----:B------:R-:W-:Y:S01]  /*40a0*/  UMOV UR27, UR22 ;  /* 0x00000016001b7c82 */ /* 0x000fe20008000000 */
[----:B------:R-:W-:Y:S05]  /*40b0*/  BRA.U !UP0, `(.L_x_74) ;  /* 0x0000000108c07547 */ /* 0x000fea000b800000 */
[----:B------:R-:W-:Y:S02]  /*40c0*/  UIADD3 UR27, UPT, UPT, UR43, UR22, URZ ;  /* 0x000000162b1b7290 */ /* 0x000fe4000fffe0ff */
[----:B------:R-:W-:Y:S01]  /*40d0*/  UPLOP3.LUT UP2, UPT, UPT, UPT, UPT, 0x40, 0x4 ;  /* 0x000000000004789c */ /* 0x000fe20003f4e870 */
[----:B------:R-:W-:Y:S01]  /*40e0*/  UMOV UR24, UR33 ;  /* 0x0000002100187c82 */ /* 0x000fe20008000000 */
[----:B------:R-:W-:-:S09]  /*40f0*/  UMOV UR10, UR23 ;  /* 0x00000017000a7c82 */ /* 0x000fd20008000000 */
.L_x_77:
[----:B--2---:R-:W-:Y:S01]  /*4100*/  ULEA UR5, UR10, UR26, 0x3 ;  /* 0x0000001a0a057291 */ /* 0x004fe2000f8e18ff */
[----:B---3--:R-:W-:Y:S11]  /*4110*/  @P2 BRA `(.L_x_75) ;  /* 0x00000000000c2947 */ /* 0x008ff60003800000 */
[----:B-1----:R-:W-:Y:S04]  /*4120*/  SHF.L.U32 R5, R2, 0x1f, RZ ;  /* 0x0000001f02057819 */ /* 0x002fe800000006ff */
[----:B------:R-:W1:Y:S02]  /*4130*/  SYNCS.PHASECHK.TRANS64.TRYWAIT P0, [UR5], R5 ;  /* 0x00000005ff0075a7 */ /* 0x000e640008001105 */
[----:B-1----:R-:W-:Y:S05]  /*4140*/  @!P0 BRA `(.L_x_76) ;  /* 0x00000068006c8947 */ /* 0x002fea0003800000 */
.L_x_75:
[----:B------:R-:W-:Y:S01]  /*4150*/  UISETP.NE.AND UP0, UPT, UR24, 0x1, UPT ;  /* 0x000000011800788c */ /* 0x000fe2000bf05270 */
[----:B------:R-:W-:Y:S01]  /*4160*/  PLOP3.LUT P2, PT, PT, PT, PT, 0x80, 0x8 ;  /* 0x000000000008781c */ /* 0x000fe20003f4f070 */
[----:B------:R-:W-:Y:S02]  /*4170*/  UIADD3 UR4, UPT, UPT, UR10, 0x1, URZ ;  /* 0x000000010a047890 */ /* 0x000fe4000fffe0ff */
[----:B------:R-:W-:Y:S02]  /*4180*/  UIADD3 UR25, UPT, UPT, UR5, 0x40, URZ ;  /* 0x0000004005197890 */ /* 0x000fe4000fffe0ff */
[----:B------:R-:W-:Y:S01]  /*4190*/  UISETP.NE.AND UP1, UPT, UR4, 0x8, UPT ;  /* 0x000000080400788c */ /* 0x000fe2000bf25270 */
[----:B------:R-:W-:Y:S01]  /*41a0*/  PLOP3.LUT P0, PT, PT, PT, UP0, 0x80, 0x8 ;  /* 0x000000000008781c */ /* 0x000fe20003f0f008 */
[----:B------:R-:W-:Y:S02]  /*41b0*/  UIADD3 UR22, UPT, UPT, UR22, 0x1, URZ ;  /* 0x0000000116167890 */ /* 0x000fe4000fffe0ff */
[----:B------:R-:W-:Y:S02]  /*41c0*/  USEL UR6, URZ, 0x1, UP1 ;  /* 0x00000001ff067887 */ /* 0x000fe40008800000 */
[----:B------:R-:W-:Y:S02]  /*41d0*/  USEL UR23, UR4, URZ, UP1 ;  /* 0x000000ff04177287 */ /* 0x000fe40008800000 */
[----:B------:R-:W-:Y:S02]  /*41e0*/  UIADD3 UR24, UPT, UPT, UR24, -0x1, URZ ;  /* 0xffffffff18187890 */ /* 0x000fe4000fffe0ff */
[----:B------:R-:W-:Y:S01]  /*41f0*/  @UP0 ULEA UR4, UR23, UR26, 0x3 ;  /* 0x0000001a17040291 */ /* 0x000fe2000f8e18ff */
[----:B------:R-:W-:Y:S01]  /*4200*/  LOP3.LUT R2, R2, UR6, RZ, 0x3c, !PT ;  /* 0x0000000602027c12 */ /* 0x000fe2000f8e3cff */
[----:B------:R-:W-:Y:S02]  /*4210*/  ULEA UR6, UR10, UR30, 0xa ;  /* 0x0000001e0a067291 */ /* 0x000fe4000f8e50ff */
[----:B------:R-:W-:Y:S01]  /*4220*/  UISETP.NE.AND UP0, UPT, UR22, UR27, UPT ;  /* 0x0000001b1600728c */ /* 0x000fe2000bf05270 */
[----:B-1----:R-:W-:Y:S01]  /*4230*/  @P0 SHF.L.U32 R0, R2, 0x1f, RZ ;  /* 0x0000001f02000819 */ /* 0x002fe200000006ff */
[----:B------:R-:W-:Y:S02]  /*4240*/  UIADD3 UR20, UPT, UPT, UR6, 0x2, URZ ;  /* 0x0000000206147890 */ /* 0x000fe4000fffe0ff */
[----:B------:R-:W-:Y:S01]  /*4250*/  UIADD3 UR16, UPT, UPT, UR6, 0x4, URZ ;  /* 0x0000000406107890 */ /* 0x000fe2000fffe0ff */
[----:B------:R2:W3:Y:S01]  /*4260*/  @P0 SYNCS.PHASECHK.TRANS64.TRYWAIT P2, [UR4], R0 ;  /* 0x00000000ff0005a7 */ /* 0x0004e20008041104 */
[----:B------:R-:W-:Y:S02]  /*4270*/  ULEA UR4, UR10, UR29, 0x9 ;  /* 0x0000001d0a047291 */ /* 0x000fe4000f8e48ff */
[----:B------:R-:W-:Y:S02]  /*4280*/  UIADD3 UR12, UPT, UPT, UR6, 0x6, URZ ;  /* 0x00000006060c7890 */ /* 0x000fe4000fffe0ff */
[----:B------:R-:W-:Y:S02]  /*4290*/  UIADD3 UR18, UPT, UPT, UR4, 0x2, URZ ;  /* 0x0000000204127890 */ /* 0x000fe4000fffe0ff */
[----:B------:R-:W-:Y:S02]  /*42a0*/  UIADD3 UR14, UPT, UPT, UR4, 0x4, URZ ;  /* 0x00000004040e7890 */ /* 0x000fe4000fffe0ff */
[----:B------:R-:W-:Y:S01]  /*42b0*/  UIADD3 UR8, UPT, UPT, UR4, 0x6, URZ ;  /* 0x0000000604087890 */ /* 0x000fe2000fffe0ff */
[----:B------:R-:W-:Y:S01]  /*42c0*/  UMOV UR7, 0x40004040 ;  /* 0x4000404000077882 */ /* 0x000fe20000000000 */
[----:B------:R-:W-:Y:S01]  /*42d0*/  UMOV UR5, 0x40004040 ;  /* 0x4000404000057882 */ /* 0x000fe20000000000 */
[----:B------:R-:W-:Y:S01]  /*42e0*/  UMOV UR21, 0x40004040 ;  /* 0x4000404000157882 */ /* 0x000fe20000000000 */
[----:B------:R2:W-:Y:S01]  /*42f0*/  UTCHMMA.2CTA gdesc[UR4], gdesc[UR6], tmem[UR11], tmem[UR40], idesc[UR41], UP2 ;  /* 0x00ff2806040075ea */ /* 0x0005e2000920000b */
[----:B------:R-:W-:Y:S01]  /*4300*/  UPLOP3.LUT UP2, UPT, UPT, UPT, UPT, 0x80, 0x8 ;  /* 0x000000000008789c */ /* 0x000fe20003f4f070 */
[----:B------:R-:W-:Y:S01]  /*4310*/  UMOV UR19, 0x40004040 ;  /* 0x4000404000137882 */ /* 0x000fe20000000000 */
[----:B------:R-:W-:Y:S01]  /*4320*/  UMOV UR17, 0x40004040 ;  /* 0x4000404000117882 */ /* 0x000fe20000000000 */
[----:B------:R2:W-:Y:S01]  /*4330*/  UTCHMMA.2CTA gdesc[UR18], gdesc[UR20], tmem[UR11], tmem[UR38], idesc[UR39], UPT ;  /* 0x00ff2614120075ea */ /* 0x0005e2000ba0000b */
[----:B------:R-:W-:Y:S01]  /*4340*/  UMOV UR15, 0x40004040 ;  /* 0x40004040000f7882 */ /* 0x000fe20000000000 */
[----:B------:R-:W-:Y:S01]  /*4350*/  UMOV UR13, 0x40004040 ;  /* 0x40004040000d7882 */ /* 0x000fe20000000000 */
[----:B------:R-:W-:Y:S01]  /*4360*/  UMOV UR9, 0x40004040 ;  /* 0x4000404000097882 */ /* 0x000fe20000000000 */
[----:B------:R2:W-:Y:S01]  /*4370*/  UTCHMMA.2CTA gdesc[UR14], gdesc[UR16], tmem[UR11], tmem[UR36], idesc[UR37], UPT ;  /* 0x00ff24100e0075ea */ /* 0x0005e2000ba0000b */
[----:B------:R2:W-:Y:S01]  /*4380*/  UTCHMMA.2CTA gdesc[UR8], gdesc[UR12], tmem[UR11], tmem[UR34], idesc[UR35], UPT ;  /* 0x00ff220c080075ea */ /* 0x0005e2000ba0000b */
[----:B------:R2:W-:Y:S01]  /*4390*/  UTCBAR.2CTA.MULTICAST [UR25], URZ, UR28 ;  /* 0x000000ff190073e9 */ /* 0x0005e2000820081c */
[----:B------:R-:W-:Y:S01]  /*43a0*/  UMOV UR10, UR23 ;  /* 0x00000017000a7c82 */ /* 0x000fe20008000000 */
[----:B------:R-:W-:Y:S05]  /*43b0*/  BRA.U UP0, `(.L_x_77) ;  /* 0xfffffffd00507547 */ /* 0x000fea000b83ffff */
.L_x_74:
[----:B--2---:R-:W-:Y:S01]  /*43c0*/  UIADD3 UR4, UPT, UPT, UR31, 0xf0, URZ ;  /* 0x000000f01f047890 */ /* 0x004fe2000fffe0ff */
[----:B------:R-:W-:-:S08]  /*43d0*/  UMOV UR22, UR27 ;  /* 0x0000001b00167c82 */ /* 0x000fd00008000000 */
[----:B------:R2:W-:Y:S01]  /*43e0*/  UTCBAR.2CTA.MULTICAST [UR4], URZ, UR42 ;  /* 0x000000ff040073e9 */ /* 0x0005e2000820082a */
[----:B------:R-:W-:Y:S02]  /*43f0*/  NOP ;  /* 0x0000000000007918 */ /* 0x000fe40000000000 */
.L_x_72:
[----:B--2---:R-:W-:Y:S01]  /*4400*/  UIADD3 UR4, UPT, UPT, UR32, 0x1, URZ ;  /* 0x0000000120047890 */ /* 0x004fe2000fffe0ff */
[----:B------:R-:W-:-:S03]  /*4410*/  ISETP.NE.AND P0, PT, R8, 0x2, PT ;  /* 0x000000020800780c */ /* 0x000fc60003f05270 */
[----:B------:R-:W-:Y:S01]  /*4420*/  UISETP.NE.AND UP0, UPT, UR4, 0x4, UPT ;  /* 0x000000040400788c */ /* 0x000fe2000bf05270 */
[----:B-1----:R-:W-:Y:S02]  /*4430*/  SEL R0, RZ, 0x1, P0 ;  /* 0x00000001ff007807 */ /* 0x002fe40000000000 */
[----:B------:R-:W-:Y:S01]  /*4440*/  SEL R8, R8, RZ, P0 ;  /* 0x000000ff08087207 */ /* 0x000fe20000000000 */
[----:B------:R-:W-:Y:S01]  /*4450*/  USEL UR5, URZ, 0x1, UP0 ;  /* 0x00000001ff057887 */ /* 0x000fe20008000000 */
[----:B------:R-:W-:Y:S01]  /*4460*/  LOP3.LUT R3, R3, R0, RZ, 0x3c, !PT ;  /* 0x0000000003037212 */ /* 0x000fe200078e3cff */
[----:B------:R-:W-:-:S04]  /*4470*/  USEL UR32, UR4, URZ, UP0 ;  /* 0x000000ff04207287 */ /* 0x000fc80008000000 */
[----:B------:R-:W-:Y:S01]  /*4480*/  LOP3.LUT R9, R9, UR5, RZ, 0x3c, !PT ;  /* 0x0000000509097c12 */ /* 0x000fe2000f8e3cff */
[----:B------:R-:W-:Y:S07]  /*4490*/  @P1 BRA `(.L_x_78) ;  /* 0xfffffff800881947 */ /* 0x000fee000383ffff */
[----:B------:R-:W1:Y:S01]  /*44a0*/  S2UR UR8, SR_CgaCtaId ;  /* 0x00000000000879c3 */ /* 0x000e620000008800 */
[----:B------:R-:W-:Y:S01]  /*44b0*/  ELECT P0, URZ, PT ;  /* 0x0000000000ff782f */ /* 0x000fe20003800000 */
[----:B------:R-:W-:Y:S01]  /*44c0*/  HFMA2 R0, -RZ, RZ, 0, 5.9604644775390625e-08 ;  /* 0x00000001ff007431 */ /* 0x000fe200000001ff */
[----:B------:R-:W-:-:S05]  /*44d0*/  UMOV UR4, 0x40 ;  /* 0x0000004000047882 */ /* 0x000fca0000000000 */
[----:B------:R-:W-:Y:S01]  /*44e0*/  UVIRTCOUNT.DEALLOC.SMPOOL 0x80 ;  /* 0x000000800000784c */ /* 0x000fe20000000000 */
[----:B------:R-:W-:Y:S02]  /*44f0*/  UISETP.NE.AND UP1, UPT, UR47, URZ, UPT ;  /* 0x000000ff2f00728c */ /* 0x000fe4000bf25270 */
[----:B-1----:R-:W-:-:S09]  /*4500*/  ULEA UR8, UR8, UR4, 0x18 ;  /* 0x0000000408087291 */ /* 0x002fd2000f8ec0ff */
[----:B------:R1:W-:Y:S01]  /*4510*/  @P0 STS.U8 [UR8+0x1c], R0 ;  /* 0x00001c00ff000988 */ /* 0x0003e20008000008 */
[----:B------:R-:W-:Y:S05]  /*4520*/  BRA.U UP1, `(.L_x_79) ;  /* 0x0000000101a07547 */ /* 0x000fea000b800000 */
[----:B------:R-:W-:Y:S01]  /*4530*/  UIADD3 UR7, UPT, UPT, UR26, 0x110, URZ ;  /* 0x000001101a077890 */ /* 0x000fe2000fffe0ff */
[----:B------:R-:W-:-:S03]  /*4540*/  SHF.L.U32 R3, R9, 0x1f, RZ ;  /* 0x0000001f09037819 */ /* 0x000fc600000006ff */
[----:B------:R-:W-:-:S09]  /*4550*/  ULEA UR4, UR32, UR7, 0x3 ;  /* 0x0000000720047291 */ /* 0x000fd2000f8e18ff */
[----:B------:R-:W2:Y:S02]  /*4560*/  SYNCS.PHASECHK.TRANS64.TRYWAIT P0, [UR4], R3 ;  /* 0x00000003ff0075a7 */ /* 0x000ea40008001104 */
[----:B--2---:R-:W-:Y:S05]  /*4570*/  @!P0 BRA `(.L_x_80) ;  /* 0x0000006400788947 */ /* 0x004fea0003800000 */
.L_x_184:
        /* <DEDUP_REMOVED lines=9> */
.L_x_186:
        /* <DEDUP_REMOVED lines=9> */
.L_x_188:
[----:B------:R-:W-:-:S04]  /*46a0*/  UIADD3 UR4, UPT, UPT, UR4, 0x1, URZ ;  /* 0x0000000104047890 */ /* 0x000fc8000fffe0ff */
[----:B------:R-:W-:-:S04]  /*46b0*/  UISETP.NE.AND UP0, UPT, UR4, 0x4, UPT ;  /* 0x000000040400788c */ /* 0x000fc8000bf05270 */
[----:B------:R-:W-:Y:S02]  /*46c0*/  USEL UR5, URZ, 0x1, UP0 ;  /* 0x00000001ff057887 */ /* 0x000fe40008000000 */
[----:B------:R-:W-:-:S04]  /*46d0*/  USEL UR4, UR4, URZ, UP0 ;  /* 0x000000ff04047287 */ /* 0x000fc80008000000 */
[----:B------:R-:W-:Y:S01]  /*46e0*/  ULEA UR4, UR4, UR7, 0x3 ;  /* 0x0000000704047291 */ /* 0x000fe2000f8e18ff */
[----:B-1----:R-:W-:-:S04]  /*46f0*/  LOP3.LUT R3, R2, UR5, RZ, 0x3c, !PT ;  /* 0x0000000502037c12 */ /* 0x002fc8000f8e3cff */
[----:B------:R-:W-:Y:S01]  /*4700*/  SHF.L.U32 R3, R3, 0x1f, RZ ;  /* 0x0000001f03037819 */ /* 0x000fe200000006ff */
[----:B------:R-:W-:-:S04]  /*4710*/  IMAD.U32 R0, RZ, RZ, UR4 ;  /* 0x00000004ff007e24 */ /* 0x000fc8000f8e00ff */
[----:B------:R1:W2:Y:S03]  /*4720*/  SYNCS.PHASECHK.TRANS64.TRYWAIT P0, [R0+URZ], R3 ;  /* 0x00000003000075a7 */ /* 0x0002a600080011ff */
[----:B--2---:R-:W-:Y:S05]  /*4730*/  @!P0 NANOSLEEP.SYNCS 0x989680 ;  /* 0x009896800000895d */ /* 0x004fea0003900000 */
[----:B------:R-:W2:Y:S02]  /*4740*/  @!P0 SYNCS.PHASECHK.TRANS64 P0, [R0+URZ], R3 ;  /* 0x00000003000085a7 */ /* 0x000ea400080010ff */
[----:B--2---:R-:W-:Y:S05]  /*4750*/  @P0 BRA `(.L_x_83) ;  /* 0x0000000000200947 */ /* 0x004fea0003800000 */
.L_x_84:
[----:B--2---:R2:W4:Y:S02]  /*4760*/  SYNCS.PHASECHK.TRANS64.TRYWAIT P0, [R0+URZ], R3 ;  /* 0x00000003000075a7 */ /* 0x00452400080011ff */
[----:B----4-:R-:W-:Y:S05]  /*4770*/  @!P0 NANOSLEEP.SYNCS 0x989680 ;  /* 0x009896800000895d */ /* 0x010fea0003900000 */
[----:B------:R-:W4:Y:S02]  /*4780*/  @!P0 SYNCS.PHASECHK.TRANS64 P0, [R0+URZ], R3 ;  /* 0x00000003000085a7 */ /* 0x000f2400080010ff */
[----:B----4-:R-:W-:Y:S05]  /*4790*/  @!P0 BRA `(.L_x_84) ;  /* 0xfffffffc00f08947 */ /* 0x010fea000383ffff */
[----:B------:R-:W-:Y:S05]  /*47a0*/  BRA `(.L_x_83) ;  /* 0x00000000000c7947 */ /* 0x000fea0003800000 */
.L_x_79:
[----:B------:R-:W-:-:S04]  /*47b0*/  UIADD3 UR4, UPT, UPT, UR26, 0x150, URZ ;  /* 0x000001501a047890 */ /* 0x000fc8000fffe0ff */
[----:B------:R-:W-:-:S09]  /*47c0*/  UPRMT UR4, UR46, 0x654, UR4 ;  /* 0x000006542e047896 */ /* 0x000fd20008000004 */
[----:B------:R-:W-:Y:S03]  /*47d0*/  SYNCS.ARRIVE.TRANS64.RED.A1T0 RZ, [UR4], RZ ;  /* 0x000000ffffff79a7 */ /* 0x000fe60008100404 */
.L_x_83:
[----:B-12---:R-:W-:Y:S01]  /*47e0*/  SHF.L.U32 R3, RZ, 0x1f, RZ ;  /* 0x0000001fff037819 */ /* 0x006fe200000006ff */
[----:B------:R-:W-:Y:S01]  /*47f0*/  UIADD3 UR4, UPT, UPT, UR26, 0x150, URZ ;  /* 0x000001501a047890 */ /* 0x000fe2000fffe0ff */
[----:B------:R-:W-:Y:S02]  /*4800*/  PLOP3.LUT P0, PT, PT, PT, UP1, 0x80, 0x8 ;  /* 0x000000000008781c */ /* 0x000fe40003f0f018 */
[----:B------:R-:W1:Y:S02]  /*4810*/  SYNCS.PHASECHK.TRANS64.TRYWAIT P1, [UR26+0x150], R3 ;  /* 0x00015003ff0075a7 */ /* 0x000e64000802111a */
[----:B-1----:R-:W-:Y:S09]  /*4820*/  @!P1 BRA `(.L_x_85) ;  /* 0x0000006400149947 */ /* 0x002ff20003800000 */
.L_x_190:
[----:B------:R-:W-:Y:S01]  /*4830*/  @!UP1 UPRMT UR4, UR46, 0x654, UR4 ;  /* 0x000006542e049896 */ /* 0x000fe20008000004 */
[----:B------:R-:W-:Y:S01]  /*4840*/  UMOV UR5, 0xffff ;  /* 0x0000ffff00057882 */ /* 0x000fe20000000000 */
[----:B------:R-:W-:-:S07]  /*4850*/  UMOV UR6, 0x1 ;  /* 0x0000000100067882 */ /* 0x000fce0000000000 */
[----:B------:R-:W-:Y:S01]  /*4860*/  @!P0 SYNCS.ARRIVE.TRANS64.RED.A1T0 RZ, [UR4], RZ ;  /* 0x000000ffffff89a7 */ /* 0x000fe20008100404 */
[----:B------:R-:W-:Y:S01]  /*4870*/  NOP ;  /* 0x0000000000007918 */ /* 0x000fe20000000000 */
[----:B-1----:R-:W1:Y:S01]  /*4880*/  LDS R0, [UR8+0x14] ;  /* 0x00001408ff007984 */ /* 0x002e620008000800 */
[----:B------:R-:W-:-:S04]  /*4890*/  ULOP3.LUT UR4, UR44, 0xffff, URZ, 0xc0, !UPT ;  /* 0x0000ffff2c047892 */ /* 0x000fc8000f8ec0ff */
[----:B------:R-:W-:-:S04]  /*48a0*/  USHF.R.U32.HI UR4, URZ, 0x5, UR4 ;  /* 0x00000005ff047899 */ /* 0x000fc80008011604 */
[----:B------:R-:W-:Y:S02]  /*48b0*/  USHF.L.U32 UR5, UR5, UR4, URZ ;  /* 0x0000000405057299 */ /* 0x000fe400080006ff */
[----:B------:R-:W-:-:S04]  /*48c0*/  USHF.L.U32 UR4, UR6, UR4, URZ ;  /* 0x0000000406047299 */ /* 0x000fc800080006ff */
[----:B-1----:R-:W-:-:S04]  /*48d0*/  LOP3.LUT R0, R0, UR5, RZ, 0xc0, !PT ;  /* 0x0000000500007c12 */ /* 0x002fc8000f8ec0ff */
[----:B------:R-:W-:-:S13]  /*48e0*/  ISETP.NE.AND P0, PT, R0, UR5, PT ;  /* 0x0000000500007c0c */ /* 0x000fda000bf05270 */
[----:B------:R-:W-:Y:S05]  /*48f0*/  @P0 BRA `(.L_x_86) ;  /* 0x0000000000580947 */ /* 0x000fea0003800000 */
[----:B------:R-:W1:Y:S02]  /*4900*/  LDS R0, [UR8+0x18] ;  /* 0x00001808ff007984 */ /* 0x000e640008000800 */
[----:B-1----:R-:W-:-:S04]  /*4910*/  LOP3.LUT R0, R0, UR4, RZ, 0xc0, !PT ;  /* 0x0000000400007c12 */ /* 0x002fc8000f8ec0ff */
[----:B------:R-:W-:-:S13]  /*4920*/  ISETP.NE.AND P0, PT, R0, UR4, PT ;  /* 0x0000000400007c0c */ /* 0x000fda000bf05270 */
[----:B------:R-:W-:Y:S05]  /*4930*/  @P0 BRA `(.L_x_87) ;  /* 0x00000000003c0947 */ /* 0x000fea0003800000 */
[----:B------:R-:W1:Y:S01]  /*4940*/  S2R R2, SR_LANEID ;  /* 0x0000000000027919 */ /* 0x000e620000000000 */
[----:B------:R-:W-:Y:S01]  /*4950*/  ULOP3.LUT UR5, URZ, UR5, URZ, 0x33, !UPT ;  /* 0x00000005ff057292 */ /* 0x000fe2000f8e33ff */
[----:B------:R-:W-:Y:S01]  /*4960*/  LOP3.LUT R4, RZ, UR4, RZ, 0x33, !PT ;  /* 0x00000004ff047c12 */ /* 0x000fe2000f8e33ff */
[----:B------:R-:W-:Y:S02]  /*4970*/  VOTEU.ANY UR4, UPT, PT ;  /* 0x0000000000047886 */ /* 0x000fe400038e0100 */
[----:B------:R-:W-:Y:S01]  /*4980*/  UFLO.U32 UR4, UR4 ;  /* 0x00000004000472bd */ /* 0x000fe200080e0000 */
[----:B------:R-:W2:Y:S01]  /*4990*/  REDUX UR6, R4 ;  /* 0x00000000040673c4 */ /* 0x000ea20000000000 */
[----:B------:R-:W-:-:S06]  /*49a0*/  IMAD.U32 R0, RZ, RZ, UR5 ;  /* 0x00000005ff007e24 */ /* 0x000fcc000f8e00ff */
[----:B------:R4:W-:Y:S01]  /*49b0*/  UTCATOMSWS.AND URZ, UR5 ;  /* 0x0000000500ff79e3 */ /* 0x0009e20008000000 */
[----:B------:R-:W3:Y:S01]  /*49c0*/  REDUX UR7, R0 ;  /* 0x00000000000773c4 */ /* 0x000ee20000000000 */
[----:B-1----:R-:W-:Y:S01]  /*49d0*/  ISETP.EQ.U32.AND P0, PT, R2, UR4, PT ;  /* 0x0000000402007c0c */ /* 0x002fe2000bf02070 */
[----:B--2---:R-:W-:Y:S01]  /*49e0*/  IMAD.U32 R2, RZ, RZ, UR6 ;  /* 0x00000006ff027e24 */ /* 0x004fe2000f8e00ff */
[----:B---3--:R-:W-:-:S11]  /*49f0*/  MOV R3, UR7 ;  /* 0x0000000700037c02 */ /* 0x008fd60008000f00 */
[----:B------:R4:W-:Y:S04]  /*4a00*/  @P0 ATOMS.AND RZ, [UR8+0x14], R3 ;  /* 0x00001403ffff098c */ /* 0x0009e8000a800008 */
[----:B------:R4:W-:Y:S01]  /*4a10*/  @P0 ATOMS.AND RZ, [UR8+0x18], R2 ;  /* 0x00001802ffff098c */ /* 0x0009e2000a800008 */
[----:B------:R-:W-:Y:S05]  /*4a20*/  BRA `(.L_x_88) ;  /* 0x0000000000147947 */ /* 0x000fea0003800000 */
.L_x_87:
[----:B------:R-:W-:Y:S02]  /*4a30*/  MOV R2, 0x4a50 ;  /* 0x00004a5000027802 */ /* 0x000fe40000000f00 */
[----:B---3-5:R-:W-:Y:S05]  /*4a40*/  CALL.REL.NOINC `($__internal_0_$__cuda_sm10x_tcgen05_guardrail_trap_col_being_dealloced_not_returned_by_alloc) ;  /* 0x0000006400f47944 */ /* 0x028fea0003c00000 */
[----:B------:R-:W-:Y:S05]  /*4a50*/  BRA `(.L_x_88) ;  /* 0x0000000000087947 */ /* 0x000fea0003800000 */
.L_x_86:
[----:B------:R-:W-:Y:S02]  /*4a60*/  MOV R2, 0x4a80 ;  /* 0x00004a8000027802 */ /* 0x000fe40000000f00 */
[----:B---3-5:R-:W-:Y:S05]  /*4a70*/  CALL.REL.NOINC `($__internal_2_$__cuda_sm10x_tcgen05_guardrail_trap_unallocated_columns_being_dealloced) ;  /* 0x0000006800007944 */ /* 0x028fea0003c00000 */
.L_x_88:
[----:B------:R-:W-:Y:S01]  /*4a80*/  NOP ;  /* 0x0000000000007918 */ /* 0x000fe20000000000 */
[----:B----4-:R-:W-:Y:S05]  /*4a90*/  EXIT ;  /* 0x000000000000794d */ /* 0x010fea0003800000 */
.L_x_59:
[----:B------:R-:W-:-:S09]  /*4aa0*/  UISETP.NE.OR UP0, UPT, UR22, 0x3, !UP3 ;  /* 0x000000031600788c */ /* 0x000fd2000df05670 */
[----:B------:R-:W-:Y:S05]  /*4ab0*/  BRA.U UP0, `(.L_x_89) ;  /* 0x0000001100c87547 */ /* 0x000fea000b800000 */
[----:B------:R-:W1:Y:S01]  /*4ac0*/  S2UR UR10, SR_CgaCtaId ;  /* 0x00000000000a79c3 */ /* 0x000e620000008800 */
[----:B------:R-:W2:Y:S01]  /*4ad0*/  LDCU UR31, c[0x0][0x370] ;  /* 0x00006e00ff1f77ac */ /* 0x000ea20008000800 */
[----:B------:R-:W-:Y:S02]  /*4ae0*/  HFMA2 R13, -RZ, RZ, 0, 0 ;  /* 0x00000000ff0d7431 */ /* 0x000fe400000001ff */
[----:B------:R-:W-:Y:S01]  /*4af0*/  IMAD.MOV.U32 R15, RZ, RZ, 0x1 ;  /* 0x00000001ff0f7424 */ /* 0x000fe200078e00ff */
[----:B------:R-:W-:Y:S01]  /*4b00*/  MOV R7, 0x2000 ;  /* 0x0000200000077802 */ /* 0x000fe20000000f00 */
[----:B------:R-:W2:Y:S01]  /*4b10*/  LDCU.128 UR48, c[0x0][0xb10] ;  /* 0x00016200ff3077ac */ /* 0x000ea20008000c00 */
[----:B------:R-:W-:Y:S01]  /*4b20*/  IMAD.MOV.U32 R14, RZ, RZ, RZ ;  /* 0x000000ffff0e7224 */ /* 0x000fe200078e00ff */
[----:B------:R-:W3:Y:S01]  /*4b30*/  LDC.64 R16, c[0x0][0x348] ;  /* 0x0000d200ff107b82 */ /* 0x000ee20000000a00 */
[----:B------:R-:W4:Y:S01]  /*4b40*/  LDCU UR30, c[0x0][0x374] ;  /* 0x00006e80ff1e77ac */ /* 0x000f220008000800 */
[----:B------:R-:W1:Y:S06]  /*4b50*/  LDCU UR15, c[0x0][0xb0c] ;  /* 0x00016180ff0f77ac */ /* 0x000e6c0008000800 */
[----:B------:R-:W3:Y:S01]  /*4b60*/  LDC.64 R2, c[0x0][0x888] ;  /* 0x00022200ff027b82 */ /* 0x000ee20000000a00 */
[----:B------:R-:W3:Y:S01]  /*4b70*/  LDCU UR54, c[0x0][0xb20] ;  /* 0x00016400ff3677ac */ /* 0x000ee20008000800 */
[----:B------:R-:W3:Y:S06]  /*4b80*/  LDCU UR4, c[0x0][0xb30] ;  /* 0x00016600ff0477ac */ /* 0x000eec0008000800 */
[----:B------:R-:W3:Y:S01]  /*4b90*/  LDC.64 R4, c[0x0][0x890] ;  /* 0x00022400ff047b82 */ /* 0x000ee20000000a00 */
[----:B------:R-:W-:Y:S01]  /*4ba0*/  UMOV UR21, 0x400 ;  /* 0x0000040000157882 */ /* 0x000fe20000000000 */
[----:B--2---:R-:W-:-:S02]  /*4bb0*/  UIMAD.WIDE.U32 UR6, UR31, UR48, URZ ;  /* 0x000000301f0672a5 */ /* 0x004fc4000f8e00ff */
[----:B----4-:R-:W-:Y:S02]  /*4bc0*/  UIMAD.WIDE.U32 UR8, UR30, UR51, URZ ;  /* 0x000000331e0872a5 */ /* 0x010fe4000f8e00ff */
[----:B-1----:R-:W-:Y:S02]  /*4bd0*/  ULEA UR21, UR10, UR21, 0x18 ;  /* 0x000000150a157291 */ /* 0x002fe4000f8ec0ff */
[----:B------:R-:W-:Y:S02]  /*4be0*/  UPLOP3.LUT UP2, UPT, UPT, UPT, UPT, 0x40, 0x4 ;  /* 0x000000000004789c */ /* 0x000fe40003f4e870 */
[----:B------:R-:W-:Y:S02]  /*4bf0*/  UIADD3 UR37, UPT, UPT, UR21, 0x98, URZ ;  /* 0x0000009815257890 */ /* 0x000fe4000fffe0ff */
[----:B------:R-:W-:Y:S02]  /*4c00*/  UIADD3 UR41, UPT, UPT, UR21, 0x80, URZ ;  /* 0x0000008015297890 */ /* 0x000fe4000fffe0ff */
[----:B------:R-:W-:-:S02]  /*4c10*/  UIADD3 UR33, UPT, UPT, UR21, 0x88, URZ ;  /* 0x0000008815217890 */ /* 0x000fc4000fffe0ff */
[----:B------:R-:W-:Y:S01]  /*4c20*/  UIADD3 UR25, UPT, UPT, UR21, 0x90, URZ ;  /* 0x0000009015197890 */ /* 0x000fe2000fffe0ff */
[----:B------:R-:W-:Y:S01]  /*4c30*/  UMOV UR6, UR7 ;  /* 0x0000000700067c82 */ /* 0x000fe20008000000 */
[----:B------:R-:W-:Y:S01]  /*4c40*/  UMOV UR47, UR9 ;  /* 0x00000009002f7c82 */ /* 0x000fe20008000000 */
[----:B------:R-:W-:Y:S02]  /*4c50*/  UISETP.GE.AND UP0, UPT, UR45, 0x1, UPT ;  /* 0x000000012d00788c */ /* 0x000fe4000bf06270 */
[----:B------:R-:W-:Y:S01]  /*4c60*/  UISETP.NE.AND UP4, UPT, UR45, 0x1, UPT ;  /* 0x000000012d00788c */ /* 0x000fe2000bf85270 */
[----:B------:R-:W1:Y:S01]  /*4c70*/  LDCU.64 UR22, c[0x0][0xb28] ;  /* 0x00016500ff1677ac */ /* 0x000e620008000a00 */
[----:B------:R-:W-:Y:S02]  /*4c80*/  UISETP.NE.AND UP6, UPT, UR15, 0x1, UPT ;  /* 0x000000010f00788c */ /* 0x000fe4000bfc5270 */
[----:B------:R-:W-:Y:S02]  /*4c90*/  UISETP.NE.AND UP5, UPT, UR50, 0x1, UPT ;  /* 0x000000013200788c */ /* 0x000fe4000bfa5270 */
[----:B------:R-:W-:-:S02]  /*4ca0*/  UPRMT UR37, UR10, 0x654, UR37 ;  /* 0x000006540a257896 */ /* 0x000fc40008000025 */
[----:B------:R-:W-:Y:S02]  /*4cb0*/  USHF.R.U32.HI UR52, URZ, UR49, UR6 ;  /* 0x00000031ff347299 */ /* 0x000fe40008011606 */
[----:B------:R-:W-:Y:S02]  /*4cc0*/  UPRMT UR46, UR10, 0x654, UR41 ;  /* 0x000006540a2e7896 */ /* 0x000fe40008000029 */
[----:B------:R-:W-:Y:S02]  /*4cd0*/  UPRMT UR39, UR10, 0x654, UR33 ;  /* 0x000006540a277896 */ /* 0x000fe40008000021 */
[----:B------:R-:W-:Y:S02]  /*4ce0*/  UPRMT UR38, UR10, 0x654, UR25 ;  /* 0x000006540a267896 */ /* 0x000fe40008000019 */
[----:B---3--:R-:W-:Y:S02]  /*4cf0*/  USHF.R.U32.HI UR47, URZ, UR54, UR47 ;  /* 0x00000036ff2f7299 */ /* 0x008fe4000801162f */
[----:B------:R-:W-:-:S11]  /*4d00*/  UISETP.NE.AND UP3, UPT, UR4, 0x1, UPT ;  /* 0x000000010400788c */ /* 0x000fd6000bf65270 */
.L_x_100:
[C---:B------:R-:W-:Y:S02]  /*4d10*/  LEA R12, R14.reuse, UR21, 0x3 ;  /* 0x000000150e0c7c11 */ /* 0x040fe4000f8e18ff */
[----:B------:R-:W-:Y:S02]  /*4d20*/  SHF.L.U32 R9, R13, 0x1f, RZ ;  /* 0x0000001f0d097819 */ /* 0x000fe400000006ff */
[----:B------:R-:W-:Y:S02]  /*4d30*/  LEA R10, R14, UR21, 0x4 ;  /* 0x000000150e0a7c11 */ /* 0x000fe4000f8e20ff */
[----:B------:R-:W2:Y:S02]  /*4d40*/  SYNCS.PHASECHK.TRANS64.TRYWAIT P0, [R12+URZ+0xd0], R9 ;  /* 0x0000d0090c0075a7 */ /* 0x000ea400080011ff */
[----:B--23--:R-:W-:Y:S05]  /*4d50*/  @!P0 BRA `(.L_x_90) ;  /* 0x0000005c00e08947 */ /* 0x00cfea0003800000 */
.L_x_191:
[----:B--2---:R-:W2:Y:S01]  /*4d60*/  LDS.128 R8, [R10+0x160] ;  /* 0x000160000a087984 */ /* 0x004ea20000000c00 */
[----:B------:R-:W-:Y:S01]  /*4d70*/  UISETP.GE.AND UP0, UPT, UR45, 0x1, UPT ;  /* 0x000000012d00788c */ /* 0x000fe2000bf06270 */
[----:B------:R-:W-:Y:S01]  /*4d80*/  @!PT LDS RZ, [RZ] ;  /* 0x00000000fffff984 */ /* 0x000fe20000000800 */
[----:B------:R-:W-:Y:S01]  /*4d90*/  @!PT LDS RZ, [RZ] ;  /* 0x00000000fffff984 */ /* 0x000fe20000000800 */
[----:B------:R-:W-:Y:S01]  /*4da0*/  @!PT LDS RZ, [RZ] ;  /* 0x00000000fffff984 */ /* 0x000fe20000000800 */
[----:B------:R-:W-:Y:S01]  /*4db0*/  @!PT LDS RZ, [RZ] ;  /* 0x00000000fffff984 */ /* 0x000fe20000000800 */
[----:B------:R3:W-:Y:S06]  /*4dc0*/  MEMBAR.ALL.CTA ;  /* 0x0000000000007992 */ /* 0x0007ec0000008000 */
[----:B---3--:R-:W3:Y:S01]  /*4dd0*/  FENCE.VIEW.ASYNC.S ;  /* 0x00000000000073c6 */ /* 0x008ee20000000000 */
[----:B--2---:R-:W-:Y:S11]  /*4de0*/  LOP3.LUT P0, RZ, R10, 0x1, RZ, 0xc0, !PT ;  /* 0x000000010aff7812 */ /* 0x004ff6000780c0ff */
[----:B------:R-:W-:Y:S02]  /*4df0*/  @!UPT UIADD3 URZ, UPT, UPT, URZ, URZ, URZ ;  /* 0x000000fffffff290 */ /* 0x000fe4000fffe0ff */
[----:B---3--:R-:W-:Y:S01]  /*4e00*/  VOTEU.ANY UP1, P0 ;  /* 0x0000000000ff7886 */ /* 0x008fe20000020100 */
[----:B------:R-:W-:Y:S11]  /*4e10*/  PLOP3.LUT P0, PT, PT, PT, UP1, 0x80, 0x8 ;  /* 0x000000000008781c */ /* 0x000ff60003f0f018 */
[----:B------:R-:W-:Y:S02]  /*4e20*/  @!UPT UIADD3 URZ, UPT, UPT, URZ, URZ, URZ ;  /* 0x000000fffffff290 */ /* 0x000fe4000fffe0ff */
[----:B------:R-:W-:Y:S02]  /*4e30*/  @P0 SHF.R.U32.HI R0, RZ, 0x10, R9 ;  /* 0x00000010ff000819 */ /* 0x000fe40000011609 */
[----:B------:R-:W-:Y:S02]  /*4e40*/  @P0 MOV R6, R8 ;  /* 0x0000000800060202 */ /* 0x000fe40000000f00 */
[----:B------:R-:W-:Y:S01]  /*4e50*/  @P0 R2UR UR4, R0 ;  /* 0x00000000000402ca */ /* 0x000fe200000e0000 */
[----:B------:R-:W-:Y:S01]  /*4e60*/  VIADD R0, R12, 0xe0 ;  /* 0x000000e00c007836 */ /* 0x000fe20000000000 */
[----:B------:R-:W-:Y:S02]  /*4e70*/  @P0 LOP3.LUT R8, R9, 0xffff, RZ, 0xc0, !PT ;  /* 0x0000ffff09080812 */ /* 0x000fe400078ec0ff */
[----:B------:R-:W-:Y:S02]  /*4e80*/  @P0 R2UR UR6, R6 ;  /* 0x00000000060602ca */ /* 0x000fe400000e0000 */
[----:B------:R-:W-:Y:S02]  /*4e90*/  PRMT R0, RZ, 0x654, R0 ;  /* 0x00000654ff007816 */ /* 0x000fe40000000000 */
[----:B------:R-:W-:Y:S02]  /*4ea0*/  @P0 R2UR UR5, R8 ;  /* 0x00000000080502ca */ /* 0x000fe400000e0000 */
[----:B------:R2:W-:Y:S03]  /*4eb0*/  SYNCS.ARRIVE.TRANS64.RED.A1T0 RZ, [R0+URZ], RZ ;  /* 0x000000ff00ff79a7 */ /* 0x0005e600081004ff */
[----:B------:R-:W-:Y:S04]  /*4ec0*/  @UP1 UMOV UR29, UR4 ;  /* 0x00000004001d1c82 */ /* 0x000fe80008000000 */
[----:B------:R-:W-:Y:S04]  /*4ed0*/  @UP1 UMOV UR14, UR6 ;  /* 0x00000006000e1c82 */ /* 0x000fe80008000000 */
[----:B------:R-:W-:Y:S01]  /*4ee0*/  @UP1 UMOV UR13, UR5 ;  /* 0x00000005000d1c82 */ /* 0x000fe20008000000 */
[----:B------:R-:W-:Y:S05]  /*4ef0*/  BRA.U !UP0, `(.L_x_91) ;  /* 0x0000000108a47547 */ /* 0x000fea000b800000 */
[----:B------:R-:W-:Y:S02]  /*4f00*/  UIMAD.WIDE.U32 UR16, UR13, UR51, URZ ;  /* 0x000000330d1072a5 */ /* 0x000fe4000f8e00ff */
[----:B------:R-:W-:Y:S02]  /*4f10*/  UIMAD.WIDE.U32 UR18, UR14, UR48, URZ ;  /* 0x000000300e1272a5 */ /* 0x000fe4000f8e00ff */
[----:B------:R-:W-:Y:S02]  /*4f20*/  USEL UR4, UR30, UR47, !UP5 ;  /* 0x0000002f1e047287 */ /* 0x000fe4000e800000 */
[----:B------:R-:W-:Y:S02]  /*4f30*/  USEL UR7, UR31, UR52, !UP6 ;  /* 0x000000341f077287 */ /* 0x000fe4000f000000 */
[----:B-1----:R-:W-:Y:S02]  /*4f40*/  UIMAD.WIDE.U32 UR8, UR4, UR22, URZ ;  /* 0x00000016040872a5 */ /* 0x002fe4000f8e00ff */
[----:B------:R-:W-:Y:S01]  /*4f50*/  UIMAD.WIDE.U32 UR10, UR7, UR22, URZ ;  /* 0x00000016070a72a5 */ /* 0x000fe2000f8e00ff */
[----:B------:R-:W-:Y:S02]  /*4f60*/  UMOV UR5, UR17 ;  /* 0x0000001100057c82 */ /* 0x000fe40008000000 */
[----:B------:R-:W-:Y:S03]  /*4f70*/  USHF.R.U32.HI UR6, URZ, UR54, UR5 ;  /* 0x00000036ff067299 */ /* 0x000fe60008011605 */
[----:B------:R-:W-:Y:S01]  /*4f80*/  UMOV UR5, UR19 ;  /* 0x0000001300057c82 */ /* 0x000fe20008000000 */
[----:B------:R-:W-:Y:S02]  /*4f90*/  USEL UR6, UR13, UR6, !UP5 ;  /* 0x000000060d067287 */ /* 0x000fe4000e800000 */
[----:B------:R-:W-:Y:S03]  /*4fa0*/  USHF.R.U32.HI UR12, URZ, UR49, UR5 ;  /* 0x00000031ff0c7299 */ /* 0x000fe60008011605 */
[----:B------:R-:W-:Y:S02]  /*4fb0*/  UMOV UR5, UR9 ;  /* 0x0000000900057c82 */ /* 0x000fe40008000000 */
[----:B------:R-:W-:Y:S03]  /*4fc0*/  @UP4 USHF.R.U32.HI UR4, URZ, UR23, UR5 ;  /* 0x00000017ff044299 */ /* 0x000fe60008011605 */
[----:B------:R-:W-:Y:S01]  /*4fd0*/  UMOV UR5, UR11 ;  /* 0x0000000b00057c82 */ /* 0x000fe20008000000 */
[----:B------:R-:W-:Y:S02]  /*4fe0*/  UIMAD UR4, UR45, UR4, URZ ;  /* 0x000000042d0472a4 */ /* 0x000fe4000f8e02ff */
[----:B------:R-:W-:Y:S02]  /*4ff0*/  @UP4 USHF.R.U32.HI UR7, URZ, UR23, UR5 ;  /* 0x00000017ff074299 */ /* 0x000fe40008011605 */
[----:B------:R-:W-:Y:S02]  /*5000*/  UIMAD.WIDE.U32 UR10, UR6, UR22, URZ ;  /* 0x00000016060a72a5 */ /* 0x000fe4000f8e00ff */
[----:B------:R-:W-:Y:S02]  /*5010*/  USEL UR5, UR14, UR12, !UP6 ;  /* 0x0000000c0e057287 */ /* 0x000fe4000f000000 */
[----:B------:R-:W-:Y:S02]  /*5020*/  UIMAD UR8, UR45, UR7, URZ ;  /* 0x000000072d0872a4 */ /* 0x000fe4000f8e02ff */
[----:B------:R-:W-:Y:S03]  /*5030*/  UISETP.GE.AND UP0, UPT, UR6, UR4, UPT ;  /* 0x000000040600728c */ /* 0x000fe6000bf06270 */
[----:B------:R-:W-:Y:S01]  /*5040*/  UMOV UR4, UR11 ;  /* 0x0000000b00047c82 */ /* 0x000fe20008000000 */
[----:B------:R-:W-:Y:S02]  /*5050*/  UISETP.GE.OR UP0, UPT, UR5, UR8, UP0 ;  /* 0x000000080500728c */ /* 0x000fe40008706670 */
[----:B------:R-:W-:Y:S02]  /*5060*/  USHF.R.U32.HI UR4, URZ, UR23, UR4 ;  /* 0x00000017ff047299 */ /* 0x000fe40008011604 */
[----:B------:R-:W-:Y:S02]  /*5070*/  UIMAD.WIDE.U32 UR8, UR5, UR22, URZ ;  /* 0x00000016050872a5 */ /* 0x000fe4000f8e00ff */
[----:B------:R-:W-:Y:S04]  /*5080*/  USEL UR10, UR6, UR4, !UP4 ;  /* 0x00000004060a7287 */ /* 0x000fe8000e000000 */
[----:B------:R-:W-:Y:S01]  /*5090*/  UIADD3 UR11, UPT, UPT, -UR10, URZ, URZ ;  /* 0x000000ff0a0b7290 */ /* 0x000fe2000fffe1ff */
[----:B------:R-:W-:Y:S02]  /*50a0*/  @!UP0 UMOV UR4, UR9 ;  /* 0x0000000900048c82 */ /* 0x000fe40008000000 */
[----:B------:R-:W-:Y:S02]  /*50b0*/  @!UP0 USHF.R.U32.HI UR4, URZ, UR23, UR4 ;  /* 0x00000017ff048299 */ /* 0x000fe40008011604 */
[----:B------:R-:W-:Y:S02]  /*50c0*/  UIMAD UR8, UR45, UR11, UR6 ;  /* 0x0000000b2d0872a4 */ /* 0x000fe4000f8e0206 */
[----:B------:R-:W-:Y:S04]  /*50d0*/  @!UP0 USEL UR4, UR5, UR4, !UP4 ;  /* 0x0000000405048287 */ /* 0x000fe8000e000000 */
[----:B------:R-:W-:Y:S02]  /*50e0*/  @!UP0 UIMAD UR7, UR7, UR8, UR4 ;  /* 0x00000008070782a4 */ /* 0x000fe4000f8e0204 */
[----:B------:R-:W-:Y:S02]  /*50f0*/  @!UP0 UIADD3 UR9, UPT, UPT, UR10, -UR4, URZ ;  /* 0x800000040a098290 */ /* 0x000fe4000fffe0ff */
[----:B------:R-:W-:Y:S02]  /*5100*/  UIADD3 UR8, UPT, UPT, -UR6, URZ, URZ ;  /* 0x000000ff06087290 */ /* 0x000fe4000fffe1ff */
[----:B------:R-:W-:Y:S02]  /*5110*/  UIADD3 UR4, UPT, UPT, -UR5, URZ, URZ ;  /* 0x000000ff05047290 */ /* 0x000fe4000fffe1ff */
[----:B------:R-:W-:Y:S03]  /*5120*/  @!UP0 UIMAD UR6, UR9, UR45, UR5 ;  /* 0x0000002d090682a4 */ /* 0x000fe6000f8e0205 */
[----:B------:R-:W-:Y:S01]  /*5130*/  @!UP0 UMOV UR5, UR7 ;  /* 0x0000000700058c82 */ /* 0x000fe20008000000 */
[----:B------:R-:W-:Y:S02]  /*5140*/  UIMAD UR7, UR15, UR4, UR14 ;  /* 0x000000040f0772a4 */ /* 0x000fe4000f8e020e */
[----:B------:R-:W-:Y:S02]  /*5150*/  UIMAD UR4, UR50, UR8, UR13 ;  /* 0x00000008320472a4 */ /* 0x000fe4000f8e020d */
[----:B------:R-:W-:Y:S02]  /*5160*/  UIMAD UR14, UR5, UR15, UR7 ;  /* 0x0000000f050e72a4 */ /* 0x000fe4000f8e0207 */
[----:B------:R-:W-:Y:S11]  /*5170*/  UIMAD UR13, UR6, UR50, UR4 ;  /* 0x00000032060d72a4 */ /* 0x000ff6000f8e0204 */
[----:B------:R-:W-:Y:S01]  /*5180*/  @!UPT UIADD3 URZ, UPT, UPT, URZ, URZ, URZ ;  /* 0x000000fffffff290 */ /* 0x000fe2000fffe0ff */
.L_x_91:
[----:B------:R-:W3:Y:S01]  /*5190*/  @!UP3 LDCU.128 UR8, c[0x0][0xb10] ;  /* 0x00016200ff08b7ac */ /* 0x000ee20008000c00 */
[C---:B------:R-:W-:Y:S02]  /*51a0*/  ISETP.NE.U32.AND P1, PT, R4.reuse, RZ, PT ;  /* 0x000000ff0400720c */ /* 0x040fe40003f25070 */
[----:B------:R-:W-:Y:S02]  /*51b0*/  ISETP.NE.U32.AND P0, PT, R4, RZ, PT ;  /* 0x000000ff0400720c */ /* 0x000fe40003f05070 */
[C---:B------:R-:W-:Y:S02]  /*51c0*/  ISETP.NE.AND.EX P1, PT, R5.reuse, RZ, PT, P1 ;  /* 0x000000ff0500720c */ /* 0x040fe40003f25310 */
[----:B------:R-:W-:Y:S01]  /*51d0*/  ISETP.NE.AND.EX P0, PT, R5, RZ, PT, P0 ;  /* 0x000000ff0500720c */ /* 0x000fe20003f05300 */
[----:B------:R-:W4:Y:S01]  /*51e0*/  @!UP3 LDCU UR5, c[0x0][0xb0c] ;  /* 0x00016180ff05b7ac */ /* 0x000f220008000800 */
[----:B------:R-:W-:Y:S01]  /*51f0*/  SHF.L.U32 R9, R15, 0x1f, RZ ;  /* 0x0000001f0f097819 */ /* 0x000fe200000006ff */
[----:B------:R-:W-:Y:S02]  /*5200*/  USHF.L.U32 UR42, UR26, 0x8, URZ ;  /* 0x000000081a2a7899 */ /* 0x000fe400080006ff */
[----:B------:R-:W-:Y:S02]  /*5210*/  USHF.L.U32 UR43, UR20, 0x6, URZ ;  /* 0x00000006142b7899 */ /* 0x000fe400080006ff */
[----:B---3--:R-:W-:Y:S07]  /*5220*/  UIMAD.WIDE.U32 UR6, UR14, UR8, URZ ;  /* 0x000000080e0672a5 */ /* 0x008fee000f8e00ff */
[----:B------:R-:W-:Y:S01]  /*5230*/  @!UP3 UMOV UR4, UR7 ;  /* 0x000000070004bc82 */ /* 0x000fe20008000000 */
[----:B----4-:R-:W-:Y:S02]  /*5240*/  @!UP3 UISETP.NE.AND UP0, UPT, UR5, 0x1, UPT ;  /* 0x000000010500b88c */ /* 0x010fe4000bf05270 */
[----:B------:R-:W-:Y:S02]  /*5250*/  @!UP3 USHF.R.U32.HI UR4, URZ, UR9, UR4 ;  /* 0x00000009ff04b299 */ /* 0x000fe40008011604 */
[----:B------:R-:W-:Y:S02]  /*5260*/  UIMAD.WIDE.U32 UR6, UR13, UR11, URZ ;  /* 0x0000000b0d0672a5 */ /* 0x000fe4000f8e00ff */
[----:B------:R-:W-:Y:S02]  /*5270*/  @!UP3 USEL UR8, UR14, UR4, !UP0 ;  /* 0x000000040e08b287 */ /* 0x000fe4000c000000 */
[----:B------:R-:W-:Y:S03]  /*5280*/  @!UP3 UISETP.NE.AND UP0, UPT, UR10, 0x1, UPT ;  /* 0x000000010a00b88c */ /* 0x000fe6000bf05270 */
[----:B------:R-:W-:Y:S02]  /*5290*/  @!UP3 UMOV UR6, UR7 ;  /* 0x000000070006bc82 */ /* 0x000fe40008000000 */
[----:B------:R-:W3:Y:S02]  /*52a0*/  @!UP3 LDCU UR4, c[0x0][0xb20] ;  /* 0x00016400ff04b7ac */ /* 0x000ee40008000800 */
[----:B---3--:R-:W-:Y:S04]  /*52b0*/  @!UP3 USHF.R.U32.HI UR6, URZ, UR4, UR6 ;  /* 0x00000004ff06b299 */ /* 0x008fe80008011606 */
[----:B------:R-:W-:Y:S04]  /*52c0*/  @!UP3 USEL UR6, UR13, UR6, !UP0 ;  /* 0x000000060d06b287 */ /* 0x000fe8000c000000 */
[----:B------:R-:W-:Y:S02]  /*52d0*/  @!UP3 UIADD3 UR4, UPT, UPT, -UR8, UR6, URZ ;  /* 0x000000060804b290 */ /* 0x000fe4000fffe1ff */
[----:B------:R-:W-:Y:S02]  /*52e0*/  @!UP3 UIADD3 UR6, UPT, UPT, UR8, -UR6, URZ ;  /* 0x800000060806b290 */ /* 0x000fe4000fffe0ff */
[----:B------:R-:W-:Y:S02]  /*52f0*/  @!UP3 UIMAD UR14, UR4, UR5, UR14 ;  /* 0x00000005040eb2a4 */ /* 0x000fe4000f8e020e */
[----:B------:R-:W-:Y:S01]  /*5300*/  @!UP3 UIMAD UR13, UR6, UR10, UR13 ;  /* 0x0000000a060db2a4 */ /* 0x000fe2000f8e020d */
[----:B------:R-:W-:Y:S11]  /*5310*/  BRA.U UP2, `(.L_x_92) ;  /* 0x0000000102107547 */ /* 0x000ff6000b800000 */
[----:B--2---:R-:W-:Y:S04]  /*5320*/  MOV R0, UR53 ;  /* 0x0000003500007c02 */ /* 0x004fe80008000f00 */
[----:B------:R-:W-:Y:S04]  /*5330*/  SHF.L.U32 R11, R0, 0x1f, RZ ;  /* 0x0000001f000b7819 */ /* 0x000fe800000006ff */
[----:B------:R-:W2:Y:S02]  /*5340*/  SYNCS.PHASECHK.TRANS64.TRYWAIT P2, [UR21+0xc8], R11 ;  /* 0x0000c80bff0075a7 */ /* 0x000ea40008041115 */
[----:B--2---:R-:W-:Y:S05]  /*5350*/  @!P2 BRA `(.L_x_93) ;  /* 0x000000580074a947 */ /* 0x004fea0003800000 */
.L_x_92:
[----:B------:R-:W-:Y:S05]  /*5360*/  @!P1 BRA `(.L_x_94) ;  /* 0x0000000000309947 */ /* 0x000fea0003800000 */
[----:B------:R-:W-:Y:S01]  /*5370*/  ISETP.NE.U32.AND P1, PT, R2, RZ, PT ;  /* 0x000000ff0200720c */ /* 0x000fe20003f25070 */
[----:B------:R-:W3:Y:S01]  /*5380*/  LDCU.64 UR4, c[0x0][0x358] ;  /* 0x00006b00ff0477ac */ /* 0x000ee20008000a00 */
[----:B------:R-:W-:Y:S02]  /*5390*/  IMAD.MOV.U32 R84, RZ, RZ, 0x1 ;  /* 0x00000001ff547424 */ /* 0x000fe400078e00ff */
[----:B------:R-:W-:Y:S11]  /*53a0*/  ISETP.NE.AND.EX P1, PT, R3, RZ, PT, P1 ;  /* 0x000000ff0300720c */ /* 0x000ff60003f25310 */
[----:B------:R-:W-:Y:S02]  /*53b0*/  @!UPT UIADD3 URZ, UPT, UPT, URZ, URZ, URZ ;  /* 0x000000fffffff290 */ /* 0x000fe4000fffe0ff */
[----:B--2---:R-:W2:Y:S01]  /*53c0*/  @P1 LDC.64 R10, c[0x0][0x888] ;  /* 0x00022200ff0a1b82 */ /* 0x004ea20000000a00 */
[----:B------:R-:W-:Y:S04]  /*53d0*/  @P1 IMAD R0, R4, UR36, RZ ;  /* 0x0000002404001c24 */ /* 0x000fe8000f8e02ff */
[----:B--2---:R-:W-:Y:S04]  /*53e0*/  @P1 IMAD.WIDE R10, R0, 0x4, R10 ;  /* 0x00000004000a1825 */ /* 0x004fe800078e020a */
[----:B------:R-:W-:Y:S01]  /*53f0*/  HFMA2 R0, -RZ, RZ, 0, 5.9604644775390625e-08 ;  /* 0x00000001ff007431 */ /* 0x000fe200000001ff */
[----:B---3-5:R3:W5:Y:S04]  /*5400*/  @P1 LDG.E R41, desc[UR4][R10.64] ;  /* 0x000000040a291981 */ /* 0x028768000c1e1900 */
[----:B------:R-:W-:Y:S01]  /*5410*/  @!P1 PRMT R84, R0, 0x7610, R84 ;  /* 0x0000761000549816 */ /* 0x000fe20000000054 */
[----:B---3--:R-:W4:Y:S06]  /*5420*/  @!P1 LDC R41, c[0x0][0x880] ;  /* 0x00022000ff299b82 */ /* 0x008f2c0000000800 */
.L_x_94:
[----:B----45:R-:W-:Y:S01]  /*5430*/  @!P0 FSETP.EQ.AND P1, PT, R41, RZ, PT ;  /* 0x000000ff2900820b */ /* 0x030fe20003f22000 */
[----:B------:R-:W-:Y:S01]  /*5440*/  @!UPT UIADD3 URZ, UPT, UPT, URZ, URZ, URZ ;  /* 0x000000fffffff290 */ /* 0x000fe2000fffe0ff */
[----:B------:R-:W-:Y:S11]  /*5450*/  @!P0 BRA `(.L_x_95) ;  /* 0x0000000000188947 */ /* 0x000ff60003800000 */
[----:B------:R-:W-:Y:S02]  /*5460*/  LOP3.LUT P0, RZ, R84, 0xff, RZ, 0xc0, !PT ;  /* 0x000000ff54ff7812 */ /* 0x000fe4000780c0ff */
[----:B------:R-:W-:Y:S04]  /*5470*/  ISETP.NE.U32.AND P1, PT, R2, RZ, PT ;  /* 0x000000ff0200720c */ /* 0x000fe80003f25070 */
[----:B------:R-:W-:Y:S04]  /*5480*/  ISETP.NE.AND.EX P1, PT, R3, RZ, PT, P1 ;  /* 0x000000ff0300720c */ /* 0x000fe80003f25310 */
[----:B------:R-:W-:Y:S03]  /*5490*/  PLOP3.LUT P1, PT, P1, PT, PT, 0x8, 0x80 ;  /* 0x000000000080781c */ /* 0x000fe60000f2e170 */
[----:B------:R-:W-:Y:S11]  /*54a0*/  @P0 FSETP.EQ.AND P1, PT, R41, RZ, PT ;  /* 0x000000ff2900020b */ /* 0x000ff60003f22000 */
[----:B------:R-:W-:Y:S02]  /*54b0*/  @!UPT UIADD3 URZ, UPT, UPT, URZ, URZ, URZ ;  /* 0x000000fffffff290 */ /* 0x000fe4000fffe0ff */
.L_x_95:
[----:B------:R-:W3:Y:S01]  /*54c0*/  SYNCS.PHASECHK.TRANS64.TRYWAIT P2, [UR21+0xa0], R9 ;  /* 0x0000a009ff0075a7 */ /* 0x000ee20008041115 */
[----:B------:R-:W-:Y:S04]  /*54d0*/  ELECT P0, URZ, PT ;  /* 0x0000000000ff782f */ /* 0x000fe80003800000 */
[----:B------:R-:W-:Y:S11]  /*54e0*/  PLOP3.LUT P1, PT, P1, P0, PT, 0xf2, 0x2f ;  /* 0x00000000002f781c */ /* 0x000ff60000f21e72 */
[----:B------:R-:W-:Y:S02]  /*54f0*/  @!UPT UIADD3 URZ, UPT, UPT, URZ, URZ, URZ ;  /* 0x000000fffffff290 */ /* 0x000fe4000fffe0ff */
[----:B------:R-:W-:Y:S05]  /*5500*/  @!P1 IADD3 R8, P0, PT, R16, 0x580, RZ ;  /* 0x0000058010089810 */ /* 0x000fea0007f1e0ff */
[----:B------:R-:W-:Y:S01]  /*5510*/  @!P1 IMAD.X R6, RZ, RZ, R17, P0 ;  /* 0x000000ffff069224 */ /* 0x000fe200000e0611 */
[----:B---3--:R-:W-:Y:S07]  /*5520*/  @!P2 BRA `(.L_x_96) ;  /* 0x000000580018a947 */ /* 0x008fee0003800000 */
.L_x_194:
[----:B------:R-:W-:Y:S01]  /*5530*/  @!P1 R2UR UR5, R8 ;  /* 0x00000000080592ca */ /* 0x000fe200000e0000 */
[----:B------:R-:W-:Y:S01]  /*5540*/  VOTEU.ALL UP0, P1 ;  /* 0x0000000000ff7886 */ /* 0x000fe20000800000 */
[----:B------:R-:W-:Y:S01]  /*5550*/  @!P1 R2UR UR4, R6 ;  /* 0x00000000060492ca */ /* 0x000fe200000e0000 */
[----:B------:R-:W-:Y:S01]  /*5560*/  UMOV UR6, 0x0 ;  /* 0x0000000000067882 */ /* 0x000fe20000000000 */
[----:B------:R-:W-:Y:S01]  /*5570*/  UMOV UR7, 0x10000000 ;  /* 0x1000000000077882 */ /* 0x000fe20000000000 */
[----:B------:R-:W-:Y:S01]  /*5580*/  UMOV UR44, UR36 ;  /* 0x00000024002c7c82 */ /* 0x000fe20008000000 */
[----:B------:R-:W-:Y:S01]  /*5590*/  @!UP0 UIADD3 UR40, UPT, UPT, UR21, 0x200, URZ ;  /* 0x0000020015288890 */ /* 0x000fe2000fffe0ff */
[----:B--2---:R-:W-:Y:S01]  /*55a0*/  @!P1 IMAD.MOV.U32 R0, RZ, RZ, 0x2000 ;  /* 0x00002000ff009424 */ /* 0x004fe200078e00ff */
[----:B------:R-:W-:Y:S01]  /*55b0*/  @!UP0 UIADD3 UR10, UPT, UPT, UR42, 0x80, URZ ;  /* 0x000000802a0a8890 */ /* 0x000fe2000fffe0ff */
[----:B------:R-:W-:Y:S01]  /*55c0*/  @!P1 IADD3 R8, P0, PT, R16, 0x580, RZ ;  /* 0x0000058010089810 */ /* 0x000fe20007f1e0ff */
[----:B------:R-:W-:Y:S01]  /*55d0*/  @!UP0 UIADD3 UR8, UPT, UPT, UR21, 0x1200, URZ ;  /* 0x0000120015088890 */ /* 0x000fe2000fffe0ff */
[----:B------:R-:W-:Y:S02]  /*55e0*/  VOTEU.ALL UP0, P1 ;  /* 0x0000000000ff7886 */ /* 0x000fe40000800000 */
[----:B------:R-:W-:Y:S01]  /*55f0*/  IMAD.U32 R10, RZ, RZ, UR5 ;  /* 0x00000005ff0a7e24 */ /* 0x000fe2000f8e00ff */
[----:B------:R-:W-:Y:S01]  /*5600*/  UMOV UR9, UR41 ;  /* 0x0000002900097c82 */ /* 0x000fe20008000000 */
[----:B------:R-:W-:Y:S01]  /*5610*/  IMAD.U32 R11, RZ, RZ, UR4 ;  /* 0x00000004ff0b7e24 */ /* 0x000fe2000f8e00ff */
[----:B------:R-:W-:Y:S01]  /*5620*/  UMOV UR11, UR43 ;  /* 0x0000002b000b7c82 */ /* 0x000fe20008000000 */
[----:B------:R-:W-:Y:S01]  /*5630*/  UMOV UR12, UR36 ;  /* 0x00000024000c7c82 */ /* 0x000fe20008000000 */
[----:B------:R-:W-:Y:S01]  /*5640*/  @!P1 R2UR UR4, R10 ;  /* 0x000000000a0492ca */ /* 0x000fe200000e0000 */
[----:B------:R-:W-:Y:S01]  /*5650*/  @!P1 IMAD.X R6, RZ, RZ, R17, P0 ;  /* 0x000000ffff069224 */ /* 0x000fe200000e0611 */
[----:B------:R-:W-:Y:S11]  /*5660*/  @!P1 R2UR UR5, R11 ;  /* 0x000000000b0592ca */ /* 0x000ff600000e0000 */
[----:B------:R-:W-:Y:S02]  /*5670*/  @!UPT UIADD3 URZ, UPT, UPT, URZ, URZ, URZ ;  /* 0x000000fffffff290 */ /* 0x000fe4000fffe0ff */
[----:B------:R2:W-:Y:S01]  /*5680*/  @!UP0 UTMALDG.3D [UR40], [UR4], desc[UR6] ;  /* 0x00000628040085b4 */ /* 0x0005e20008011000 */
[----:B------:R-:W-:Y:S05]  /*5690*/  VOTEU.ALL UP0, P1 ;  /* 0x0000000000ff7886 */ /* 0x000fea0000800000 */
[----:B------:R2:W-:Y:S01]  /*56a0*/  @!UP0 UTMALDG.3D [UR8], [UR4], desc[UR6] ;  /* 0x00000608040085b4 */ /* 0x0005e20008011000 */
[----:B------:R2:W-:Y:S01]  /*56b0*/  @!P1 SYNCS.ARRIVE.TRANS64.RED.A0TR RZ, [UR21+0x80], R0 ;  /* 0x00008000ffff99a7 */ /* 0x0005e20008300415 */
[----:B------:R-:W-:Y:S01]  /*56c0*/  SYNCS.ARRIVE.TRANS64.RED.A1T0 RZ, [UR46], RZ ;  /* 0x000000ffffff79a7 */ /* 0x000fe2000810042e */
[----:B------:R-:W3:Y:S02]  /*56d0*/  SYNCS.PHASECHK.TRANS64.TRYWAIT P2, [UR21+0xa8], R9 ;  /* 0x0000a809ff0075a7 */ /* 0x000ee40008041115 */
[----:B--23--:R-:W-:Y:S05]  /*56e0*/  @!P2 BRA `(.L_x_97) ;  /* 0x0000005400c0a947 */ /* 0x00cfea0003800000 */
.L_x_196:
        /* <DEDUP_REMOVED lines=10> */
[----:B------:R-:W-:Y:S02]  /*5790*/  @!UP0 UIADD3 UR10, UPT, UPT, UR42, 0xa0, URZ ;  /* 0x000000a02a0a8890 */ /* 0x000fe4000fffe0ff */
[----:B------:R-:W-:Y:S01]  /*57a0*/  @!UP0 UIADD3 UR8, UPT, UPT, UR21, 0x3200, URZ ;  /* 0x0000320015088890 */ /* 0x000fe2000fffe0ff */
[----:B------:R-:W-:Y:S01]  /*57b0*/  IMAD.U32 R10, RZ, RZ, UR5 ;  /* 0x00000005ff0a7e24 */ /* 0x000fe2000f8e00ff */
[----:B------:R-:W-:Y:S01]  /*57c0*/  VOTEU.ALL UP0, P1 ;  /* 0x0000000000ff7886 */ /* 0x000fe20000800000 */
[----:B------:R-:W-:Y:S01]  /*57d0*/  IMAD.U32 R11, RZ, RZ, UR4 ;  /* 0x00000004ff0b7e24 */ /* 0x000fe2000f8e00ff */
[----:B------:R-:W-:Y:S01]  /*57e0*/  UMOV UR9, UR33 ;  /* 0x0000002100097c82 */ /* 0x000fe20008000000 */
[----:B------:R-:W-:Y:S01]  /*57f0*/  UMOV UR11, UR43 ;  /* 0x0000002b000b7c82 */ /* 0x000fe20008000000 */
[----:B------:R-:W-:Y:S01]  /*5800*/  @!P1 R2UR UR4, R10 ;  /* 0x000000000a0492ca */ /* 0x000fe200000e0000 */
[----:B------:R-:W-:Y:S01]  /*5810*/  UMOV UR12, UR36 ;  /* 0x00000024000c7c82 */ /* 0x000fe20008000000 */
[----:B------:R-:W-:Y:S01]  /*5820*/  @!P1 R2UR UR5, R11 ;  /* 0x000000000b0592ca */ /* 0x000fe200000e0000 */
[----:B------:R-:W-:Y:S11]  /*5830*/  @!P1 IMAD.X R6, RZ, RZ, R17, P0 ;  /* 0x000000ffff069224 */ /* 0x000ff600000e0611 */
[----:B------:R-:W-:Y:S01]  /*5840*/  @!UPT UIADD3 URZ, UPT, UPT, URZ, URZ, URZ ;  /* 0x000000fffffff290 */ /* 0x000fe2000fffe0ff */
[----:B------:R2:W-:Y:S01]  /*5850*/  @!UP0 UTMALDG.3D [UR32], [UR4], desc[UR6] ;  /* 0x00000620040085b4 */ /* 0x0005e20008011000 */
[----:B------:R-:W-:Y:S05]  /*5860*/  VOTEU.ALL UP0, P1 ;  /* 0x0000000000ff7886 */ /* 0x000fea0000800000 */
[----:B------:R2:W-:Y:S01]  /*5870*/  @!UP0 UTMALDG.3D [UR8], [UR4], desc[UR6] ;  /* 0x00000608040085b4 */ /* 0x0005e20008011000 */
[----:B------:R2:W-:Y:S01]  /*5880*/  @!P1 SYNCS.ARRIVE.TRANS64.RED.A0TR RZ, [UR21+0x88], R0 ;  /* 0x00008800ffff99a7 */ /* 0x0005e20008300415 */
[----:B------:R-:W-:Y:S01]  /*5890*/  SYNCS.ARRIVE.TRANS64.RED.A1T0 RZ, [UR39], RZ ;  /* 0x000000ffffff79a7 */ /* 0x000fe20008100427 */
[----:B------:R-:W3:Y:S02]  /*58a0*/  SYNCS.PHASECHK.TRANS64.TRYWAIT P2, [UR21+0xb0], R9 ;  /* 0x0000b009ff0075a7 */ /* 0x000ee40008041115 */
[----:B--23--:R-:W-:Y:S05]  /*58b0*/  @!P2 BRA `(.L_x_98) ;  /* 0x000000540064a947 */ /* 0x00cfea0003800000 */
.L_x_198:
        /* <DEDUP_REMOVED lines=9> */
[----:B------:R-:W-:Y:S01]  /*5950*/  VIADD R14, R14, 0x1 ;  /* 0x000000010e0e7836 */ /* 0x000fe20000000000 */
        /* <DEDUP_REMOVED lines=10> */
[----:B------:R-:W-:Y:S11]  /*5a00*/  UMOV UR12, UR36 ;  /* 0x00000024000c7c82 */ /* 0x000ff60008000000 */
        /* <DEDUP_REMOVED lines=8> */
.L_x_200:
[----:B------:R-:W-:Y:S01]  /*5a90*/  UPLOP3.LUT UP2, UPT, UPT, UPT, UPT, 0x80, 0x8 ;  /* 0x000000000008789c */ /* 0x000fe20003f4f070 */
[----:B------:R-:W-:Y:S01]  /*5aa0*/  @!P1 IADD3 R6, P0, PT, R16, 0x580, RZ ;  /* 0x0000058010069810 */ /* 0x000fe20007f1e0ff */
[----:B------:R-:W-:Y:S01]  /*5ab0*/  UMOV UR6, 0x0 ;  /* 0x0000000000067882 */ /* 0x000fe20000000000 */
[----:B------:R-:W-:Y:S01]  /*5ac0*/  UMOV UR7, 0x10000000 ;  /* 0x1000000000077882 */ /* 0x000fe20000000000 */
[----:B------:R-:W-:Y:S01]  /*5ad0*/  VOTEU.ALL UP0, P1 ;  /* 0x0000000000ff7886 */ /* 0x000fe20000800000 */
[----:B------:R-:W-:Y:S01]  /*5ae0*/  @!P1 R2UR UR5, R6 ;  /* 0x00000000060592ca */ /* 0x000fe200000e0000 */
[----:B--2---:R-:W-:Y:S01]  /*5af0*/  @!P1 IMAD.X R0, RZ, RZ, R17, P0 ;  /* 0x000000ffff009224 */ /* 0x004fe200000e0611 */
[----:B------:R-:W-:Y:S01]  /*5b00*/  UMOV UR19, UR43 ;  /* 0x0000002b00137c82 */ /* 0x000fe20008000000 */
[----:B------:R-:W-:Y:S01]  /*5b10*/  UMOV UR20, UR36 ;  /* 0x0000002400147c82 */ /* 0x000fe20008000000 */
[----:B------:R-:W-:Y:S01]  /*5b20*/  @!UP0 UIADD3 UR18, UPT, UPT, UR42, 0x60, URZ ;  /* 0x000000602a128890 */ /* 0x000fe2000fffe0ff */
[----:B------:R-:W-:Y:S01]  /*5b30*/  R2UR UR26, R86 ;  /* 0x00000000561a72ca */ /* 0x000fe200000e0000 */
[----:B------:R-:W-:Y:S01]  /*5b40*/  @!UP0 UIADD3 UR16, UPT, UPT, UR21, 0x6200, URZ ;  /* 0x0000620015108890 */ /* 0x000fe2000fffe0ff */
[----:B------:R-:W-:Y:S01]  /*5b50*/  @!P1 R2UR UR4, R0 ;  /* 0x00000000000492ca */ /* 0x000fe200000e0000 */
[----:B------:R-:W-:Y:S01]  /*5b60*/  @!UP0 UIADD3 UR17, UPT, UPT, UR21, 0x98, URZ ;  /* 0x0000009815118890 */ /* 0x000fe2000fffe0ff */
[----:B------:R-:W-:Y:S01]  /*5b70*/  R2UR UR24, R87 ;  /* 0x00000000571872ca */ /* 0x000fe200000e0000 */
[----:B------:R-:W-:Y:S01]  /*5b80*/  @!UP0 UIADD3 UR10, UPT, UPT, UR42, 0xe0, URZ ;  /* 0x000000e02a0a8890 */ /* 0x000fe2000fffe0ff */
[----:B------:R-:W-:Y:S01]  /*5b90*/  ISETP.NE.AND P0, PT, R14, 0x2, PT ;  /* 0x000000020e00780c */ /* 0x000fe20003f05270 */
[----:B------:R-:W-:Y:S01]  /*5ba0*/  @!UP0 UIADD3 UR8, UPT, UPT, UR21, 0x7200, URZ ;  /* 0x0000720015088890 */ /* 0x000fe2000fffe0ff */
[----:B------:R-:W-:Y:S01]  /*5bb0*/  IMAD.U32 R8, RZ, RZ, UR5 ;  /* 0x00000005ff087e24 */ /* 0x000fe2000f8e00ff */
[----:B------:R-:W-:Y:S01]  /*5bc0*/  VOTEU.ALL UP0, P1 ;  /* 0x0000000000ff7886 */ /* 0x000fe20000800000 */
[----:B------:R-:W-:Y:S01]  /*5bd0*/  UMOV UR11, UR43 ;  /* 0x0000002b000b7c82 */ /* 0x000fe20008000000 */
[----:B------:R-:W-:Y:S01]  /*5be0*/  UMOV UR12, UR36 ;  /* 0x00000024000c7c82 */ /* 0x000fe20008000000 */
[----:B------:R-:W-:Y:S01]  /*5bf0*/  UMOV UR9, UR17 ;  /* 0x0000001100097c82 */ /* 0x000fe20008000000 */
[----:B------:R-:W-:Y:S01]  /*5c00*/  SEL R0, RZ, 0x1, P0 ;  /* 0x00000001ff007807 */ /* 0x000fe20000000000 */
[----:B------:R-:W-:Y:S01]  /*5c10*/  UIADD3 UR26, UPT, UPT, UR13, UR26, URZ ;  /* 0x0000001a0d1a7290 */ /* 0x000fe2000fffe0ff */
[----:B------:R-:W-:Y:S01]  /*5c20*/  IMAD.U32 R9, RZ, RZ, UR4 ;  /* 0x00000004ff097e24 */ /* 0x000fe2000f8e00ff */
[----:B------:R-:W-:Y:S01]  /*5c30*/  @!P1 R2UR UR4, R8 ;  /* 0x00000000080492ca */ /* 0x000fe200000e0000 */
[----:B------:R-:W-:Y:S01]  /*5c40*/  UMOV UR36, UR29 ;  /* 0x0000001d00247c82 */ /* 0x000fe20008000000 */
[----:B------:R-:W-:Y:S02]  /*5c50*/  LOP3.LUT R13, R13, R0, RZ, 0x3c, !PT ;  /* 0x000000000d0d7212 */ /* 0x000fe400078e3cff */
[----:B------:R-:W-:Y:S02]  /*5c60*/  @!P1 R2UR UR5, R9 ;  /* 0x00000000090592ca */ /* 0x000fe400000e0000 */
[----:B------:R-:W-:Y:S02]  /*5c70*/  LOP3.LUT R15, R15, 0x1, RZ, 0x3c, !PT ;  /* 0x000000010f0f7812 */ /* 0x000fe400078e3cff */
[----:B------:R-:W-:Y:S09]  /*5c80*/  SEL R14, R14, RZ, P0 ;  /* 0x000000ff0e0e7207 */ /* 0x000ff20000000000 */
[----:B------:R2:W-:Y:S01]  /*5c90*/  @!UP0 UTMALDG.3D [UR16], [UR4], desc[UR6] ;  /* 0x00000610040085b4 */ /* 0x0005e20008011000 */
[----:B------:R-:W-:Y:S05]  /*5ca0*/  VOTEU.ALL UP0, P1 ;  /* 0x0000000000ff7886 */ /* 0x000fea0000800000 */
[----:B------:R3:W-:Y:S01]  /*5cb0*/  @!UP0 UTMALDG.3D [UR8], [UR4], desc[UR6] ;  /* 0x00000608040085b4 */ /* 0x0007e20008011000 */
[----:B------:R3:W-:Y:S01]  /*5cc0*/  @!P1 SYNCS.ARRIVE.TRANS64.RED.A0TR RZ, [UR21+0x98], R7 ;  /* 0x00009807ffff99a7 */ /* 0x0007e20008300415 */
[----:B------:R-:W-:Y:S01]  /*5cd0*/  SYNCS.ARRIVE.TRANS64.RED.A1T0 RZ, [UR37], RZ ;  /* 0x000000ffffff79a7 */ /* 0x000fe20008100425 */
[----:B--2---:R-:W-:Y:S01]  /*5ce0*/  UIADD3 UR20, UPT, UPT, UR14, UR24, URZ ;  /* 0x000000180e147290 */ /* 0x004fe2000fffe0ff */
[----:B------:R-:W-:Y:S11]  /*5cf0*/  BRA.U UP1, `(.L_x_100) ;  /* 0xfffffff101047547 */ /* 0x000ff6000b83ffff */
[----:B------:R-:W-:-:S04]  /*5d00*/  SHF.L.U32 R3, R15, 0x1f, RZ ;  /* 0x0000001f0f037819 */ /* 0x000fc800000006ff */
[----:B------:R-:W2:Y:S02]  /*5d10*/  SYNCS.PHASECHK.TRANS64.TRYWAIT P0, [UR21+0xa0], R3 ;  /* 0x0000a003ff0075a7 */ /* 0x000ea40008001115 */
[----:B--2---:R-:W-:Y:S05]  /*5d20*/  @!P0 BRA `(.L_x_101) ;  /* 0x0000005000788947 */ /* 0x004fea0003800000 */
.L_x_202:
[----:B------:R-:W4:Y:S02]  /*5d30*/  SYNCS.PHASECHK.TRANS64.TRYWAIT P0, [UR21+0xa8], R3 ;  /* 0x0000a803ff0075a7 */ /* 0x000f240008001115 */
[----:B----4-:R-:W-:Y:S05]  /*5d40*/  @!P0 BRA `(.L_x_102) ;  /* 0x0000005000888947 */ /* 0x010fea0003800000 */
.L_x_204:
[----:B------:R-:W4:Y:S02]  /*5d50*/  SYNCS.PHASECHK.TRANS64.TRYWAIT P0, [UR21+0xb0], R3 ;  /* 0x0000b003ff0075a7 */ /* 0x000f240008001115 */
[----:B----4-:R-:W-:Y:S05]  /*5d60*/  @!P0 BRA `(.L_x_103) ;  /* 0x0000005000988947 */ /* 0x010fea0003800000 */
.L_x_206:
[----:B--2---:R-:W-:-:S07]  /*5d70*/  MOV R0, UR21 ;  /* 0x0000001500007c02 */ /* 0x004fce0008000f00 */
.L_x_104:
[----:B--2---:R-:W-:-:S04]  /*5d80*/  SHF.L.U32 R3, R15, 0x1f, RZ ;  /* 0x0000001f0f037819 */ /* 0x004fc800000006ff */
[----:B------:R2:W4:Y:S03]  /*5d90*/  SYNCS.PHASECHK.TRANS64.TRYWAIT P0, [R0+URZ+0xb8], R3 ;  /* 0x0000b803000075a7 */ /* 0x00052600080011ff */
[----:B----4-:R-:W-:Y:S05]  /*5da0*/  @!P0 NANOSLEEP.SYNCS 0x989680 ;  /* 0x009896800000895d */ /* 0x010fea0003900000 */
[----:B------:R-:W4:Y:S02]  /*5db0*/  @!P0 SYNCS.PHASECHK.TRANS64 P0, [R0+URZ+0xb8], R3 ;  /* 0x0000b803000085a7 */ /* 0x000f2400080010ff */
[----:B-1-34-:R-:W-:Y:S05]  /*5dc0*/  @P0 EXIT ;  /* 0x000000000000094d */ /* 0x01afea0003800000 */
[----:B------:R-:W-:Y:S05]  /*5dd0*/  BRA `(.L_x_104) ;  /* 0xfffffffc00e87947 */ /* 0x000fea000383ffff */
.L_x_89:
[----:B------:R-:W-:-:S06]  /*5de0*/  UISETP.GE.AND UP0, UPT, UR22, 0x4, UPT ;  /* 0x000000041600788c */ /* 0x000fcc000bf06270 */
[----:B------:R-:W-:-:S13]  /*5df0*/  PLOP3.LUT P0, PT, PT, PT, UP0, 0x80, 0x8 ;  /* 0x000000000008781c */ /* 0x000fda0003f0f008 */
[----:B------:R-:W-:Y:S05]  /*5e00*/  @!P0 EXIT ;  /* 0x000000000000894d */ /* 0x000fea0003800000 */
[----:B------:R-:W1:Y:S08]  /*5e10*/  S2UR UR4, SR_CgaCtaId ;  /* 0x00000000000479c3 */ /* 0x000e700000008800 */
[----:B------:R-:W-:Y:S01]  /*5e20*/  BAR.SYNC.DEFER_BLOCKING 0x6, 0xa0 ;  /* 0x0182800000007b1d */ /* 0x000fe20000010000 */
[C---:B------:R-:W-:Y:S01]  /*5e30*/  IMAD.SHL.U32 R5, R98.reuse, 0x20, RZ ;  /* 0x0000002062057824 */ /* 0x040fe200078e00ff */
[C---:B------:R-:W-:Y:S01]  /*5e40*/  LOP3.LUT R99, R98.reuse, 0x60, RZ, 0xc0, !PT ;  /* 0x0000006062637812 */ /* 0x040fe200078ec0ff */
[----:B------:R-:W-:Y:S01]  /*5e50*/  IMAD.SHL.U32 R8, R85, 0x400, RZ ;  /* 0x0000040055087824 */ /* 0x000fe200078e00ff */
[C---:B------:R-:W-:Y:S01]  /*5e60*/  LOP3.LUT R96, R98.reuse, 0x2, RZ, 0xc0, !PT ;  /* 0x0000000262607812 */ /* 0x040fe200078ec0ff */
[----:B------:R-:W-:Y:S01]  /*5e70*/  IMAD.SHL.U32 R4, R98, 0x4, RZ ;  /* 0x0000000462047824 */ /* 0x000fe200078e00ff */
[----:B------:R-:W-:-:S02]  /*5e80*/  UMOV UR43, 0x400 ;  /* 0x00000400002b7882 */ /* 0x000fc40000000000 */
[----:B------:R-:W2:Y:S01]  /*5e90*/  LDC.64 R80, c[0x0][0x888] ;  /* 0x00022200ff507b82 */ /* 0x000ea20000000a00 */
[----:B------:R-:W-:Y:S01]  /*5ea0*/  LOP3.LUT R97, R5, 0xb20, RZ, 0xc0, !PT ;  /* 0x00000b2005617812 */ /* 0x000fe200078ec0ff */
[----:B------:R-:W-:Y:S01]  /*5eb0*/  IMAD.SHL.U32 R6, R85, 0x200000, RZ ;  /* 0x0020000055067824 */ /* 0x000fe200078e00ff */
[----:B------:R-:W-:Y:S01]  /*5ec0*/  LOP3.LUT R5, R5, 0xc0, RZ, 0xc0, !PT ;  /* 0x000000c005057812 */ /* 0x000fe200078ec0ff */
[----:B------:R-:W-:Y:S01]  /*5ed0*/  IMAD.U32 R37, R98, 0x10000, RZ ;  /* 0x0001000062257824 */ /* 0x000fe200078e00ff */
[----:B------:R-:W-:Y:S01]  /*5ee0*/  LOP3.LUT R97, R97, 0x400, R8, 0xf8, !PT ;  /* 0x0000040061617812 */ /* 0x000fe200078ef808 */
[----:B------:R-:W-:Y:S01]  /*5ef0*/  HFMA2 R36, -RZ, RZ, 0, 0 ;  /* 0x00000000ff247431 */ /* 0x000fe200000001ff */
[----:B------:R-:W-:Y:S01]  /*5f00*/  LOP3.LUT R4, R5, 0x18, R4, 0xf8, !PT ;  /* 0x0000001805047812 */ /* 0x000fe200078ef804 */
[----:B------:R-:W3:Y:S01]  /*5f10*/  LDC.64 R82, c[0x0][0x890] ;  /* 0x00022400ff527b82 */ /* 0x000ee20000000a00 */
[----:B------:R-:W-:Y:S01]  /*5f20*/  LOP3.LUT R6, R6, 0x200000, RZ, 0xc0, !PT ;  /* 0x0020000006067812 */ /* 0x000fe200078ec0ff */
[----:B------:R-:W-:Y:S01]  /*5f30*/  IMAD.MOV.U32 R94, RZ, RZ, 0x1 ;  /* 0x00000001ff5e7424 */ /* 0x000fe200078e00ff */
[----:B------:R-:W-:-:S02]  /*5f40*/  LOP3.LUT R97, R97, R4, RZ, 0xfc, !PT ;  /* 0x0000000461617212 */ /* 0x000fc400078efcff */
[----:B------:R-:W-:Y:S02]  /*5f50*/  CS2R R92, SRZ ;  /* 0x00000000005c7805 */ /* 0x000fe4000001ff00 */
[----:B------:R-:W-:Y:S01]  /*5f60*/  LOP3.LUT R98, R98, 0x4, RZ, 0xc0, !PT ;  /* 0x0000000462627812 */ /* 0x000fe200078ec0ff */
[----:B------:R-:W-:Y:S01]  /*5f70*/  IMAD.MOV.U32 R90, RZ, RZ, RZ ;  /* 0x000000ffff5a7224 */ /* 0x000fe200078e00ff */
[----:B------:R-:W-:Y:S01]  /*5f80*/  LOP3.LUT R37, R6, 0x400000, R37, 0xf8, !PT ;  /* 0x0040000006257812 */ /* 0x000fe200078ef825 */
[----:B-1----:R-:W-:Y:S01]  /*5f90*/  ULEA UR43, UR4, UR43, 0x18 ;  /* 0x0000002b042b7291 */ /* 0x002fe2000f8ec0ff */
[----:B------:R-:W1:Y:S01]  /*5fa0*/  LDC.64 R78, c[0x0][0x8b0] ;  /* 0x00022c00ff4e7b82 */ /* 0x000e620000000a00 */
[----:B------:R-:W4:Y:S02]  /*5fb0*/  LDCU UR59, c[0x0][0x370] ;  /* 0x00006e00ff3b77ac */ /* 0x000f240008000800 */
[----:B------:R-:W-:Y:S01]  /*5fc0*/  UIADD3 UR4, UPT, UPT, UR43, 0x200, URZ ;  /* 0x000002002b047890 */ /* 0x000fe2000fffe0ff */
[----:B------:R-:W1:Y:S04]  /*5fd0*/  LDCU.64 UR62, c[0x0][0x348] ;  /* 0x00006900ff3e77ac */ /* 0x000e680008000a00 */
[----:B------:R-:W4:Y:S01]  /*5fe0*/  LDS R0, [UR43+0x180] ;  /* 0x0001802bff007984 */ /* 0x000f220008000800 */
[----:B------:R-:W1:Y:S01]  /*5ff0*/  LDC.64 R76, c[0x0][0x8a8] ;  /* 0x00022a00ff4c7b82 */ /* 0x000e620000000a00 */
[----:B------:R-:W-:Y:S01]  /*6000*/  IMAD.U32 R88, RZ, RZ, UR4 ;  /* 0x00000004ff587e24 */ /* 0x000fe2000f8e00ff */
[----:B------:R-:W1:Y:S03]  /*6010*/  LDCU UR42, c[0x0][0xb0c] ;  /* 0x00016180ff2a77ac */ /* 0x000e660008000800 */
[----:B------:R-:W-:Y:S01]  /*6020*/  IMAD R97, R97, 0x2, R88 ;  /* 0x0000000261617824 */ /* 0x000fe200078e0258 */
[----:B------:R-:W1:Y:S03]  /*6030*/  LDCU UR39, c[0x0][0xb30] ;  /* 0x00016600ff2777ac */ /* 0x000e660008000800 */
[--C-:B------:R-:W-:Y:S01]  /*6040*/  IMAD R96, R96, -0x10, R97.reuse ;  /* 0xfffffff060607824 */ /* 0x100fe200078e0261 */
[----:B------:R-:W1:Y:S01]  /*6050*/  LDCU.64 UR56, c[0x0][0x888] ;  /* 0x00011100ff3877ac */ /* 0x000e620008000a00 */
[----:B------:R-:W-:Y:S01]  /*6060*/  IMAD R95, R98, -0x10, R97 ;  /* 0xfffffff0625f7824 */ /* 0x000fe200078e0261 */
[----:B------:R-:W1:Y:S01]  /*6070*/  LDCU.64 UR40, c[0x0][0xb28] ;  /* 0x00016500ff2877ac */ /* 0x000e620008000a00 */
[----:B------:R-:W1:Y:S01]  /*6080*/  LDCU.128 UR52, c[0x0][0xb10] ;  /* 0x00016200ff3477ac */ /* 0x000e620008000c00 */
[----:B------:R-:W1:Y:S01]  /*6090*/  LDCU UR58, c[0x0][0x374] ;  /* 0x00006e80ff3a77ac */ /* 0x000e620008000800 */
[----:B------:R-:W-:Y:S01]  /*60a0*/  UMOV UR47, URZ ;  /* 0x000000ff002f7c82 */ /* 0x000fe20008000000 */
[----:B------:R-:W-:Y:S01]  /*60b0*/  UMOV UR46, URZ ;  /* 0x000000ff002e7c82 */ /* 0x000fe20008000000 */
[----:B--234-:R-:W-:-:S07]  /*60c0*/  IADD3 R37, PT, PT, R0, R37, RZ ;  /* 0x0000002500257210 */ /* 0x01cfce0007ffe0ff */
.L_x_148:
[----:B------:R-:W-:Y:S02]  /*60d0*/  LEA R3, R90, UR43, 0x3 ;  /* 0x0000002b5a037c11 */ /* 0x000fe4000f8e18ff */
[----:B------:R-:W-:Y:S02]  /*60e0*/  SHF.L.U32 R0, R92, 0x1f, RZ ;  /* 0x0000001f5c007819 */ /* 0x000fe400000006ff */
[----:B------:R-:W-:Y:S02]  /*60f0*/  LEA R5, R90, UR43, 0x4 ;  /* 0x0000002b5a057c11 */ /* 0x000fe4000f8e20ff */
[----:B--2---:R-:W2:Y:S02]  /*6100*/  SYNCS.PHASECHK.TRANS64.TRYWAIT P0, [R3+URZ+0xd0], R0 ;  /* 0x0000d000030075a7 */ /* 0x004ea400080011ff */
[----:B-12---:R-:W-:Y:S05]  /*6110*/  @!P0 BRA `(.L_x_105) ;  /* 0x0000004c00c48947 */ /* 0x006fea0003800000 */
.L_x_207:
[----:B------:R-:W3:Y:S01]  /*6120*/  LDS.128 R4, [R5+0x160] ;  /* 0x0001600005047984 */ /* 0x000ee20000000c00 */
[----:B------:R-:W-:Y:S01]  /*6130*/  UISETP.GE.AND UP0, UPT, UR45, 0x1, UPT ;  /* 0x000000012d00788c */ /* 0x000fe2000bf06270 */
[----:B------:R-:W-:Y:S01]  /*6140*/  @!PT LDS RZ, [RZ] ;  /* 0x00000000fffff984 */ /* 0x000fe20000000800 */
[----:B------:R-:W-:Y:S01]  /*6150*/  @!PT LDS RZ, [RZ] ;  /* 0x00000000fffff984 */ /* 0x000fe20000000800 */
[----:B------:R-:W-:Y:S01]  /*6160*/  @!PT LDS RZ, [RZ] ;  /* 0x00000000fffff984 */ /* 0x000fe20000000800 */
[----:B------:R-:W-:Y:S01]  /*6170*/  @!PT LDS RZ, [RZ] ;  /* 0x00000000fffff984 */ /* 0x000fe20000000800 */
[----:B------:R4:W-:Y:S06]  /*6180*/  MEMBAR.ALL.CTA ;  /* 0x0000000000007992 */ /* 0x0009ec0000008000 */
[----:B----4-:R-:W4:Y:S01]  /*6190*/  FENCE.VIEW.ASYNC.S ;  /* 0x00000000000073c6 */ /* 0x010f220000000000 */
[----:B---3--:R-:W-:Y:S11]  /*61a0*/  LOP3.LUT P0, RZ, R6, 0x1, RZ, 0xc0, !PT ;  /* 0x0000000106ff7812 */ /* 0x008ff6000780c0ff */
[----:B------:R-:W-:Y:S02]  /*61b0*/  @!UPT UIADD3 URZ, UPT, UPT, URZ, URZ, URZ ;  /* 0x000000fffffff290 */ /* 0x000fe4000fffe0ff */
[----:B----4-:R-:W-:Y:S01]  /*61c0*/  VOTEU.ANY UP1, P0 ;  /* 0x0000000000ff7886 */ /* 0x010fe20000020100 */
[----:B------:R-:W-:Y:S01]  /*61d0*/  PLOP3.LUT P0, PT, PT, PT, UP1, 0x80, 0x8 ;  /* 0x000000000008781c */ /* 0x000fe20003f0f018 */
[----:B------:R-:W-:Y:S11]  /*61e0*/  UP2UR UR61, UPR, URZ, 0x2 ;  /* 0x00000002ff3d7883 */ /* 0x000ff60008000000 */
[----:B------:R-:W-:Y:S01]  /*61f0*/  @!UPT UIADD3 URZ, UPT, UPT, URZ, URZ, URZ ;  /* 0x000000fffffff290 */ /* 0x000fe2000fffe0ff */
[----:B--2---:R-:W-:Y:S02]  /*6200*/  @P0 SHF.R.U32.HI R0, RZ, 0x10, R5 ;  /* 0x00000010ff000819 */ /* 0x004fe40000011605 */
        /* <DEDUP_REMOVED lines=12> */
[----:B------:R-:W3:Y:S01]  /*62d0*/  LDCU UR12, c[0x0][0xb20] ;  /* 0x00016400ff0c77ac */ /* 0x000ee20008000800 */
[----:B-1----:R-:W-:Y:S02]  /*62e0*/  UIMAD.WIDE.U32 UR4, UR58, UR55, URZ ;  /* 0x000000373a0472a5 */ /* 0x002fe4000f8e00ff */
[----:B------:R-:W-:Y:S02]  /*62f0*/  UIMAD.WIDE.U32 UR6, UR59, UR52, URZ ;  /* 0x000000343b0672a5 */ /* 0x000fe4000f8e00ff */
[----:B------:R-:W-:Y:S02]  /*6300*/  UISETP.NE.AND UP0, UPT, UR54, 0x1, UPT ;  /* 0x000000013600788c */ /* 0x000fe4000bf05270 */
[----:B------:R-:W-:Y:S02]  /*6310*/  UIMAD.WIDE.U32 UR8, UR37, UR55, URZ ;  /* 0x00000037250872a5 */ /* 0x000fe4000f8e00ff */
[----:B------:R-:W-:Y:S02]  /*6320*/  UIMAD.WIDE.U32 UR10, UR38, UR52, URZ ;  /* 0x00000034260a72a5 */ /* 0x000fe4000f8e00ff */
[----:B------:R-:W-:Y:S02]  /*6330*/  UISETP.NE.AND UP1, UPT, UR42, 0x1, UPT ;  /* 0x000000012a00788c */ /* 0x000fe4000bf25270 */
[----:B------:R-:W-:Y:S01]  /*6340*/  UISETP.NE.AND UP2, UPT, UR45, 0x1, UPT ;  /* 0x000000012d00788c */ /* 0x000fe2000bf45270 */
[----:B------:R-:W-:Y:S02]  /*6350*/  UMOV UR4, UR5 ;  /* 0x0000000500047c82 */ /* 0x000fe40008000000 */
[----:B---3--:R-:W-:Y:S03]  /*6360*/  USHF.R.U32.HI UR5, URZ, UR12, UR4 ;  /* 0x0000000cff057299 */ /* 0x008fe60008011604 */
[----:B------:R-:W-:Y:S02]  /*6370*/  UMOV UR4, UR7 ;  /* 0x0000000700047c82 */ /* 0x000fe40008000000 */
[----:B------:R-:W-:Y:S02]  /*6380*/  USHF.R.U32.HI UR7, URZ, UR53, UR4 ;  /* 0x00000035ff077299 */ /* 0x000fe40008011604 */
[----:B------:R-:W-:Y:S02]  /*6390*/  USEL UR4, UR58, UR5, !UP0 ;  /* 0x000000053a047287 */ /* 0x000fe4000c000000 */
[----:B------:R-:W-:Y:S01]  /*63a0*/  USEL UR7, UR59, UR7, !UP1 ;  /* 0x000000073b077287 */ /* 0x000fe2000c800000 */
[----:B------:R-:W-:Y:S01]  /*63b0*/  UMOV UR5, UR9 ;  /* 0x0000000900057c82 */ /* 0x000fe20008000000 */
[----:B------:R-:W-:Y:S02]  /*63c0*/  UIMAD.WIDE.U32 UR8, UR4, UR40, URZ ;  /* 0x00000028040872a5 */ /* 0x000fe4000f8e00ff */
[----:B------:R-:W-:Y:S03]  /*63d0*/  USHF.R.U32.HI UR6, URZ, UR12, UR5 ;  /* 0x0000000cff067299 */ /* 0x000fe60008011605 */
[----:B------:R-:W-:Y:S01]  /*63e0*/  UMOV UR5, UR11 ;  /* 0x0000000b00057c82 */ /* 0x000fe20008000000 */
[----:B------:R-:W-:Y:S02]  /*63f0*/  UIMAD.WIDE.U32 UR10, UR7, UR40, URZ ;  /* 0x00000028070a72a5 */ /* 0x000fe4000f8e00ff */
[----:B------:R-:W-:Y:S02]  /*6400*/  USHF.R.U32.HI UR12, URZ, UR53, UR5 ;  /* 0x00000035ff0c7299 */ /* 0x000fe40008011605 */
[----:B------:R-:W-:Y:S01]  /*6410*/  USEL UR6, UR37, UR6, !UP0 ;  /* 0x0000000625067287 */ /* 0x000fe2000c000000 */
[----:B------:R-:W-:Y:S02]  /*6420*/  UMOV UR5, UR9 ;  /* 0x0000000900057c82 */ /* 0x000fe40008000000 */
[----:B------:R-:W-:Y:S01]  /*6430*/  UMOV UR10, UR11 ;  /* 0x0000000b000a7c82 */ /* 0x000fe20008000000 */
[----:B------:R-:W-:Y:S02]  /*6440*/  @UP2 USHF.R.U32.HI UR4, URZ, UR41, UR5 ;  /* 0x00000029ff042299 */ /* 0x000fe40008011605 */
[----:B------:R-:W-:Y:S02]  /*6450*/  @UP2 USHF.R.U32.HI UR7, URZ, UR41, UR10 ;  /* 0x00000029ff072299 */ /* 0x000fe4000801160a */
[----:B------:R-:W-:Y:S02]  /*6460*/  UIMAD UR4, UR45, UR4, URZ ;  /* 0x000000042d0472a4 */ /* 0x000fe4000f8e02ff */
        /* <DEDUP_REMOVED lines=8> */
[----:B------:R-:W-:Y:S02]  /*64f0*/  USEL UR11, UR6, UR4, !UP2 ;  /* 0x00000004060b7287 */ /* 0x000fe4000d000000 */
[----:B------:R-:W-:Y:S02]  /*6500*/  UIADD3 UR8, UPT, UPT, -UR5, URZ, URZ ;  /* 0x000000ff05087290 */ /* 0x000fe4000fffe1ff */
[----:B------:R-:W-:Y:S01]  /*6510*/  UIADD3 UR10, UPT, UPT, -UR11, URZ, URZ ;  /* 0x000000ff0b0a7290 */ /* 0x000fe2000fffe1ff */
[----:B------:R-:W-:Y:S01]  /*6520*/  @!UP0 UMOV UR4, UR9 ;  /* 0x0000000900048c82 */ /* 0x000fe20008000000 */
[----:B------:R-:W-:Y:S02]  /*6530*/  UIADD3 UR9, UPT, UPT, -UR6, URZ, URZ ;  /* 0x000000ff06097290 */ /* 0x000fe4000fffe1ff */
[----:B------:R-:W-:Y:S02]  /*6540*/  @!UP0 USHF.R.U32.HI UR4, URZ, UR41, UR4 ;  /* 0x00000029ff048299 */ /* 0x000fe40008011604 */
[----:B------:R-:W-:Y:S02]  /*6550*/  UIMAD UR10, UR45, UR10, UR6 ;  /* 0x0000000a2d0a72a4 */ /* 0x000fe4000f8e0206 */
[----:B------:R-:W-:Y:S04]  /*6560*/  @!UP0 USEL UR4, UR5, UR4, !UP2 ;  /* 0x0000000405048287 */ /* 0x000fe8000d000000 */
[----:B------:R-:W-:Y:S02]  /*6570*/  @!UP0 UIMAD UR10, UR7, UR10, UR4 ;  /* 0x0000000a070a82a4 */ /* 0x000fe4000f8e0204 */
[----:B------:R-:W-:Y:S02]  /*6580*/  @!UP0 UIADD3 UR11, UPT, UPT, UR11, -UR4, URZ ;  /* 0x800000040b0b8290 */ /* 0x000fe4000fffe0ff */
[----:B------:R-:W-:Y:S02]  /*6590*/  UIMAD UR7, UR42, UR8, UR38 ;  /* 0x000000082a0772a4 */ /* 0x000fe4000f8e0226 */
[----:B------:R-:W-:Y:S02]  /*65a0*/  @!UP0 UIMAD UR6, UR11, UR45, UR5 ;  /* 0x0000002d0b0682a4 */ /* 0x000fe4000f8e0205 */
[----:B------:R-:W-:Y:S01]  /*65b0*/  UIMAD UR4, UR54, UR9, UR37 ;  /* 0x00000009360472a4 */ /* 0x000fe2000f8e0225 */
[----:B------:R-:W-:Y:S02]  /*65c0*/  @!UP0 UMOV UR5, UR10 ;  /* 0x0000000a00058c82 */ /* 0x000fe40008000000 */
[----:B------:R-:W-:Y:S02]  /*65d0*/  UIMAD UR38, UR5, UR42, UR7 ;  /* 0x0000002a052672a4 */ /* 0x000fe4000f8e0207 */
[----:B------:R-:W-:Y:S11]  /*65e0*/  UIMAD UR37, UR6, UR54, UR4 ;  /* 0x00000036062572a4 */ /* 0x000ff6000f8e0204 */
[----:B------:R-:W-:Y:S01]  /*65f0*/  @!UPT UIADD3 URZ, UPT, UPT, URZ, URZ, URZ ;  /* 0x000000fffffff290 */ /* 0x000fe2000fffe0ff */
.L_x_106:
[----:B-1----:R-:W-:Y:S01]  /*6600*/  UISETP.NE.AND UP0, UPT, UR39, 0x1, UPT ;  /* 0x000000012700788c */ /* 0x002fe2000bf05270 */
[----:B------:R-:W-:Y:S01]  /*6610*/  LOP3.LUT P0, RZ, R88, 0x1b0, RZ, 0xc0, !PT ;  /* 0x000001b058ff7812 */ /* 0x000fe2000780c0ff */
[----:B------:R-:W-:Y:S01]  /*6620*/  USHF.L.U32 UR50, UR20, 0x6, URZ ;  /* 0x0000000614327899 */ /* 0x000fe200080006ff */
[----:B------:R-:W-:Y:S01]  /*6630*/  BSSY.RECONVERGENT B6, `(.L_x_107) ;  /* 0x0000034000067945 */ /* 0x000fe20003800200 */
[----:B------:R-:W-:Y:S01]  /*6640*/  USHF.L.U32 UR49, UR26, 0x8, URZ ;  /* 0x000000081a317899 */ /* 0x000fe200080006ff */
[----:B------:R-:W-:Y:S06]  /*6650*/  IADD3 R90, PT, PT, R90, 0x1, RZ ;  /* 0x000000015a5a7810 */ /* 0x000fec0007ffe0ff */
[----:B------:R-:W1:Y:S01]  /*6660*/  @!UP0 LDCU.128 UR12, c[0x0][0xb10] ;  /* 0x00016200ff0c87ac */ /* 0x000e620008000c00 */
[----:B------:R-:W3:Y:S01]  /*6670*/  @!UP0 LDCU UR5, c[0x0][0xb0c] ;  /* 0x00016180ff0587ac */ /* 0x000ee20008000800 */
[----:B------:R-:W4:Y:S01]  /*6680*/  @!UP0 LDCU UR10, c[0x0][0xb20] ;  /* 0x00016400ff0a87ac */ /* 0x000f220008000800 */
[----:B-1----:R-:W-:Y:S02]  /*6690*/  UIMAD.WIDE.U32 UR8, UR38, UR12, URZ ;  /* 0x0000000c260872a5 */ /* 0x002fe4000f8e00ff */
[----:B------:R-:W-:Y:S02]  /*66a0*/  UIMAD.WIDE.U32 UR6, UR37, UR15, URZ ;  /* 0x0000000f250672a5 */ /* 0x000fe4000f8e00ff */
[----:B------:R-:W-:Y:S03]  /*66b0*/  @!UP0 UISETP.NE.AND UP1, UPT, UR14, 0x1, UPT ;  /* 0x000000010e00888c */ /* 0x000fe6000bf25270 */
[----:B------:R-:W-:Y:S01]  /*66c0*/  @!UP0 UMOV UR4, UR9 ;  /* 0x0000000900048c82 */ /* 0x000fe20008000000 */
[----:B---3--:R-:W-:Y:S02]  /*66d0*/  @!UP0 UISETP.NE.AND UP2, UPT, UR5, 0x1, UPT ;  /* 0x000000010500888c */ /* 0x008fe4000bf45270 */
[----:B------:R-:W-:Y:S01]  /*66e0*/  @!UP0 USHF.R.U32.HI UR4, URZ, UR13, UR4 ;  /* 0x0000000dff048299 */ /* 0x000fe20008011604 */
[----:B------:R-:W-:Y:S02]  /*66f0*/  @!UP0 UMOV UR6, UR7 ;  /* 0x0000000700068c82 */ /* 0x000fe40008000000 */
[----:B----4-:R-:W-:Y:S02]  /*6700*/  @!UP0 USHF.R.U32.HI UR6, URZ, UR10, UR6 ;  /* 0x0000000aff068299 */ /* 0x010fe40008011606 */
[----:B------:R-:W-:Y:S02]  /*6710*/  @!UP0 USEL UR7, UR38, UR4, !UP2 ;  /* 0x0000000426078287 */ /* 0x000fe4000d000000 */
[----:B------:R-:W-:Y:S04]  /*6720*/  @!UP0 USEL UR6, UR37, UR6, !UP1 ;  /* 0x0000000625068287 */ /* 0x000fe8000c800000 */
[----:B------:R-:W-:Y:S02]  /*6730*/  @!UP0 UIADD3 UR4, UPT, UPT, -UR7, UR6, URZ ;  /* 0x0000000607048290 */ /* 0x000fe4000fffe1ff */
[----:B------:R-:W-:Y:S02]  /*6740*/  @!UP0 UIADD3 UR6, UPT, UPT, UR7, -UR6, URZ ;  /* 0x8000000607068290 */ /* 0x000fe4000fffe0ff */
[----:B------:R-:W-:Y:S02]  /*6750*/  @!UP0 UIMAD UR38, UR4, UR5, UR38 ;  /* 0x00000005042682a4 */ /* 0x000fe4000f8e0226 */
[----:B------:R-:W-:Y:S01]  /*6760*/  @!UP0 UIMAD UR37, UR6, UR14, UR37 ;  /* 0x0000000e062582a4 */ /* 0x000fe2000f8e0225 */
[----:B------:R-:W-:Y:S11]  /*6770*/  @!P0 BRA `(.L_x_108) ;  /* 0x00000000007c8947 */ /* 0x000ff60003800000 */
[----:B------:R-:W1:Y:S01]  /*6780*/  LDCU.64 UR8, c[0x4][0x80] ;  /* 0x01001000ff0877ac */ /* 0x000e620008000a00 */
[----:B------:R-:W-:Y:S01]  /*6790*/  MOV R2, 0x0 ;  /* 0x0000000000027802 */ /* 0x000fe20000000f00 */
[----:B------:R-:W-:Y:S02]  /*67a0*/  HFMA2 R12, -RZ, RZ, 0, 5.9604644775390625e-08 ;  /* 0x00000001ff0c7431 */ /* 0x000fe400000001ff */
[----:B------:R-:W-:Y:S01]  /*67b0*/  IMAD.MOV.U32 R8, RZ, RZ, 0x70 ;  /* 0x00000070ff087424 */ /* 0x000fe200078e00ff */
[----:B------:R3:W4:Y:S01]  /*67c0*/  LDC.64 R14, c[0x4][R2] ;  /* 0x01000000020e7b82 */ /* 0x0007220000000a00 */
[----:B------:R-:W2:Y:S01]  /*67d0*/  LDCU.64 UR6, c[0x4][0x88] ;  /* 0x01001100ff0677ac */ /* 0x000ea20008000a00 */
[----:B------:R-:W-:Y:S01]  /*67e0*/  IMAD.MOV.U32 R13, RZ, RZ, RZ ;  /* 0x000000ffff0d7224 */ /* 0x000fe200078e00ff */
[----:B------:R-:W2:Y:S01]  /*67f0*/  LDCU.64 UR4, c[0x4][0x8] ;  /* 0x01000100ff0477ac */ /* 0x000ea20008000a00 */
[----:B-1----:R-:W-:Y:S01]  /*6800*/  MOV R5, UR9 ;  /* 0x0000000900057c02 */ /* 0x002fe20008000f00 */
[----:B------:R-:W-:Y:S01]  /*6810*/  IMAD.U32 R4, RZ, RZ, UR8 ;  /* 0x00000008ff047e24 */ /* 0x000fe2000f8e00ff */
[----:B--2---:R-:W-:Y:S01]  /*6820*/  MOV R7, UR7 ;  /* 0x0000000700077c02 */ /* 0x004fe20008000f00 */
[----:B------:R-:W-:Y:S01]  /*6830*/  IMAD.U32 R6, RZ, RZ, UR6 ;  /* 0x00000006ff067e24 */ /* 0x000fe2000f8e00ff */
[----:B------:R-:W-:Y:S01]  /*6840*/  MOV R11, UR5 ;  /* 0x00000005000b7c02 */ /* 0x000fe20008000f00 */
[----:B------:R-:W-:Y:S02]  /*6850*/  IMAD.U32 R10, RZ, RZ, UR4 ;  /* 0x00000004ff0a7e24 */ /* 0x000fe4000f8e00ff */
[----:B------:R-:W-:Y:S07]  /*6860*/  LEPC R20, `(.L_x_109) ;  /* 0x000000001014794e */ /* 0x000fee0000000000 */
[----:B---345:R-:W-:Y:S05]  /*6870*/  CALL.ABS.NOINC R14 ;  /* 0x000000000e007343 */ /* 0x038fea0003c00000 */
.L_x_109:
[----:B------:R-:W1:Y:S01]  /*6880*/  LDCU.64 UR8, c[0x4][0x80] ;  /* 0x01001000ff0877ac */ /* 0x000e620008000a00 */
[----:B------:R-:W2:Y:S01]  /*6890*/  LDC.64 R2, c[0x4][R2] ;  /* 0x0100000002027b82 */ /* 0x000ea20000000a00 */
[----:B------:R-:W-:Y:S02]  /*68a0*/  HFMA2 R12, -RZ, RZ, 0, 5.9604644775390625e-08 ;  /* 0x00000001ff0c7431 */ /* 0x000fe400000001ff */
[----:B------:R-:W-:Y:S02]  /*68b0*/  IMAD.MOV.U32 R8, RZ, RZ, 0x70 ;  /* 0x00000070ff087424 */ /* 0x000fe400078e00ff */
[----:B------:R-:W-:Y:S01]  /*68c0*/  IMAD.MOV.U32 R13, RZ, RZ, RZ ;  /* 0x000000ffff0d7224 */ /* 0x000fe200078e00ff */
[----:B------:R-:W3:Y:S01]  /*68d0*/  LDCU.64 UR6, c[0x4][0x88] ;  /* 0x01001100ff0677ac */ /* 0x000ee20008000a00 */
[----:B------:R-:W4:Y:S01]  /*68e0*/  LDCU.64 UR4, c[0x4][0x8] ;  /* 0x01000100ff0477ac */ /* 0x000f220008000a00 */
[----:B-1----:R-:W-:Y:S02]  /*68f0*/  MOV R4, UR8 ;  /* 0x0000000800047c02 */ /* 0x002fe40008000f00 */
[----:B------:R-:W-:Y:S02]  /*6900*/  MOV R5, UR9 ;  /* 0x0000000900057c02 */ /* 0x000fe40008000f00 */
[----:B---3--:R-:W-:Y:S01]  /*6910*/  MOV R7, UR7 ;  /* 0x0000000700077c02 */ /* 0x008fe20008000f00 */
[----:B------:R-:W-:Y:S01]  /*6920*/  IMAD.U32 R6, RZ, RZ, UR6 ;  /* 0x00000006ff067e24 */ /* 0x000fe2000f8e00ff */
[----:B----4-:R-:W-:Y:S01]  /*6930*/  MOV R11, UR5 ;  /* 0x00000005000b7c02 */ /* 0x010fe20008000f00 */
[----:B------:R-:W-:Y:S02]  /*6940*/  IMAD.U32 R10, RZ, RZ, UR4 ;  /* 0x00000004ff0a7e24 */ /* 0x000fe4000f8e00ff */
[----:B------:R-:W-:Y:S07]  /*6950*/  LEPC R20, `(.L_x_108) ;  /* 0x000000001014794e */ /* 0x000fee0000000000 */
[----:B--2---:R-:W-:Y:S05]  /*6960*/  CALL.ABS.NOINC R2 ;  /* 0x0000000002007343 */ /* 0x004fea0003c00000 */
.L_x_108:
[----:B------:R-:W-:Y:S05]  /*6970*/  BSYNC.RECONVERGENT B6 ;  /* 0x0000000000067941 */ /* 0x000fea0003800200 */
.L_x_107:
[----:B------:R-:W-:Y:S02]  /*6980*/  ISETP.NE.U32.AND P0, PT, RZ, UR56, PT ;  /* 0x00000038ff007c0c */ /* 0x000fe4000bf05070 */
[C---:B------:R-:W-:Y:S02]  /*6990*/  ISETP.NE.U32.AND P1, PT, R82.reuse, RZ, PT ;  /* 0x000000ff5200720c */ /* 0x040fe40003f25070 */
[----:B------:R-:W-:Y:S02]  /*69a0*/  ISETP.NE.U32.AND P4, PT, R82, RZ, PT ;  /* 0x000000ff5200720c */ /* 0x000fe40003f85070 */
[----:B------:R-:W-:Y:S02]  /*69b0*/  ISETP.NE.AND.EX P0, PT, RZ, UR57, PT, P0 ;  /* 0x00000039ff007c0c */ /* 0x000fe4000bf05300 */
[C---:B------:R-:W-:Y:S02]  /*69c0*/  ISETP.NE.AND.EX P1, PT, R83.reuse, RZ, PT, P1 ;  /* 0x000000ff5300720c */ /* 0x040fe40003f25310 */
[----:B------:R-:W-:Y:S02]  /*69d0*/  ISETP.NE.AND.EX P4, PT, R83, RZ, P0, P4 ;  /* 0x000000ff5300720c */ /* 0x000fe40000785340 */
[----:B------:R-:W-:Y:S02]  /*69e0*/  ISETP.NE.U32.AND P5, PT, R78, RZ, PT ;  /* 0x000000ff4e00720c */ /* 0x000fe40003fa5070 */
[----:B------:R-:W-:Y:S02]  /*69f0*/  ISETP.NE.U32.AND P3, PT, RZ, UR56, PT ;  /* 0x00000038ff007c0c */ /* 0x000fe4000bf65070 */
[----:B------:R-:W-:Y:S02]  /*6a00*/  PLOP3.LUT P2, PT, PT, PT, PT, 0x8, 0x80 ;  /* 0x000000000080781c */ /* 0x000fe40003f4e170 */
[----:B------:R-:W-:Y:S02]  /*6a10*/  ISETP.NE.AND.EX P5, PT, R79, RZ, PT, P5 ;  /* 0x000000ff4f00720c */ /* 0x000fe40003fa5350 */
[----:B------:R-:W-:Y:S03]  /*6a20*/  ISETP.NE.AND.EX P3, PT, RZ, UR57, PT, P3 ;  /* 0x00000039ff007c0c */ /* 0x000fe6000bf65330 */
[----:B------:R-:W-:Y:S01]  /*6a30*/  @!P4 PLOP3.LUT P2, PT, P1, PT, PT, 0x80, 0x8 ;  /* 0x000000000008c81c */ /* 0x000fe20000f4f070 */
[----:B------:R-:W-:Y:S01]  /*6a40*/  @!UPT UIADD3 URZ, UPT, UPT, URZ, URZ, URZ ;  /* 0x000000fffffff290 */ /* 0x000fe2000fffe0ff */
[----:B------:R-:W-:Y:S11]  /*6a50*/  @!P1 BRA `(.L_x_110) ;  /* 0x0000000000309947 */ /* 0x000ff60003800000 */
[----:B------:R-:W-:Y:S01]  /*6a60*/  ISETP.NE.U32.AND P0, PT, R80, RZ, PT ;  /* 0x000000ff5000720c */ /* 0x000fe20003f05070 */
[----:B------:R-:W1:Y:S01]  /*6a70*/  LDCU.64 UR4, c[0x0][0x358] ;  /* 0x00006b00ff0477ac */ /* 0x000e620008000a00 */
[----:B------:R-:W-:Y:S02]  /*6a80*/  IMAD.MOV.U32 R84, RZ, RZ, 0x1 ;  /* 0x00000001ff547424 */ /* 0x000fe400078e00ff */
[----:B------:R-:W-:Y:S11]  /*6a90*/  ISETP.NE.AND.EX P0, PT, R81, RZ, PT, P0 ;  /* 0x000000ff5100720c */ /* 0x000ff60003f05300 */
[----:B------:R-:W-:Y:S02]  /*6aa0*/  @!UPT UIADD3 URZ, UPT, UPT, URZ, URZ, URZ ;  /* 0x000000fffffff290 */ /* 0x000fe4000fffe0ff */
[----:B------:R-:W3:Y:S01]  /*6ab0*/  @P0 LDC.64 R2, c[0x0][0x888] ;  /* 0x00022200ff020b82 */ /* 0x000ee20000000a00 */
[----:B--2---:R-:W-:Y:S04]  /*6ac0*/  @P0 IMAD R0, R82, UR36, RZ ;  /* 0x0000002452000c24 */ /* 0x004fe8000f8e02ff */
[----:B---3--:R-:W-:Y:S04]  /*6ad0*/  @P0 IMAD.WIDE R2, R0, 0x4, R2 ;  /* 0x0000000400020825 */ /* 0x008fe800078e0202 */
[----:B------:R-:W-:Y:S01]  /*6ae0*/  HFMA2 R0, -RZ, RZ, 0, 5.9604644775390625e-08 ;  /* 0x00000001ff007431 */ /* 0x000fe200000001ff */
[----:B-1---5:R1:W5:Y:S04]  /*6af0*/  @P0 LDG.E R41, desc[UR4][R2.64] ;  /* 0x0000000402290981 */ /* 0x022368000c1e1900 */
[----:B------:R-:W-:Y:S01]  /*6b00*/  @!P0 PRMT R84, R0, 0x7610, R84 ;  /* 0x0000761000548816 */ /* 0x000fe20000000054 */
[----:B-1----:R-:W3:Y:S06]  /*6b10*/  @!P0 LDC R41, c[0x0][0x880] ;  /* 0x00022000ff298b82 */ /* 0x002eec0000000800 */
.L_x_110:
[----:B------:R-:W-:Y:S05]  /*6b20*/  @!P5 BRA `(.L_x_111) ;  /* 0x000000000024d947 */ /* 0x000fea0003800000 */
[----:B------:R-:W-:Y:S01]  /*6b30*/  ISETP.NE.U32.AND P0, PT, R76, RZ, PT ;  /* 0x000000ff4c00720c */ /* 0x000fe20003f05070 */
[----:B------:R-:W1:Y:S03]  /*6b40*/  LDCU.64 UR4, c[0x0][0x358] ;  /* 0x00006b00ff0477ac */ /* 0x000e660008000a00 */
[----:B------:R-:W-:Y:S11]  /*6b50*/  ISETP.NE.AND.EX P0, PT, R77, RZ, PT, P0 ;  /* 0x000000ff4d00720c */ /* 0x000ff60003f05300 */
[----:B------:R-:W-:Y:S02]  /*6b60*/  @!UPT UIADD3 URZ, UPT, UPT, URZ, URZ, URZ ;  /* 0x000000fffffff290 */ /* 0x000fe4000fffe0ff */
[----:B------:R-:W4:Y:S01]  /*6b70*/  @P0 LDC.64 R2, c[0x0][0x8a8] ;  /* 0x00022a00ff020b82 */ /* 0x000f220000000a00 */
[----:B--2---:R-:W-:Y:S04]  /*6b80*/  @P0 IMAD R0, R78, UR36, RZ ;  /* 0x000000244e000c24 */ /* 0x004fe8000f8e02ff */
[----:B----4-:R-:W-:Y:S05]  /*6b90*/  @P0 IMAD.WIDE R2, R0, 0x4, R2 ;  /* 0x0000000400020825 */ /* 0x010fea00078e0202 */
[----:B-1---5:R1:W5:Y:S02]  /*6ba0*/  @P0 LDG.E R38, desc[UR4][R2.64] ;  /* 0x0000000402260981 */ /* 0x022364000c1e1900 */
[----:B-1----:R-:W4:Y:S02]  /*6bb0*/  @!P0 LDC R38, c[0x0][0x8a0] ;  /* 0x00022800ff268b82 */ /* 0x002f240000000800 */
.L_x_111:
[----:B---3-5:R-:W-:Y:S01]  /*6bc0*/  FSETP.NEU.AND P0, PT, R41, RZ, PT ;  /* 0x000000ff2900720b */ /* 0x028fe20003f0d000 */
[----:B------:R-:W-:Y:S01]  /*6bd0*/  BSSY B1, `(.L_x_112) ;  /* 0x0000038000017945 */ /* 0x000fe20003800000 */
[----:B------:R-:W-:Y:S01]  /*6be0*/  SEL R3, RZ, 0xffffffff, P3 ;  /* 0xffffffffff037807 */ /* 0x000fe20001800000 */
[----:B------:R-:W-:Y:S01]  /*6bf0*/  IMAD.MOV.U32 R47, RZ, RZ, 0x1 ;  /* 0x00000001ff2f7424 */ /* 0x000fe200078e00ff */
[----:B------:R-:W-:Y:S01]  /*6c00*/  @!P4 LOP3.LUT P3, RZ, R84, 0xff, RZ, 0xc0, !PT ;  /* 0x000000ff54ffc812 */ /* 0x000fe2000786c0ff */
[----:B------:R-:W-:Y:S01]  /*6c10*/  IMAD R39, R36, 0x80, R37 ;  /* 0x0000008024277824 */ /* 0x000fe200078e0225 */
[----:B------:R-:W-:Y:S01]  /*6c20*/  @!P4 SEL R2, RZ, 0xffffffff, P0 ;  /* 0xffffffffff02c807 */ /* 0x000fe20000000000 */
[----:B------:R-:W-:Y:S01]  /*6c30*/  IMAD R91, R98, -0x10, R96 ;  /* 0xfffffff0625b7824 */ /* 0x000fe200078e0260 */
[----:B------:R-:W-:Y:S01]  /*6c40*/  LOP3.LUT R94, R94, 0x1, RZ, 0x3c, !PT ;  /* 0x000000015e5e7812 */ /* 0x000fe200078e3cff */
[----:B------:R-:W-:Y:S01]  /*6c50*/  IMAD.MOV.U32 R46, RZ, RZ, RZ ;  /* 0x000000ffff2e7224 */ /* 0x000fe200078e00ff */
[----:B------:R-:W-:Y:S02]  /*6c60*/  @P2 SEL R2, R3, R2, !P3 ;  /* 0x0000000203022207 */ /* 0x000fe40005800000 */
[----:B------:R-:W-:Y:S02]  /*6c70*/  CS2R R74, SRZ ;  /* 0x00000000004a7805 */ /* 0x000fe4000001ff00 */
[----:B------:R-:W-:Y:S02]  /*6c80*/  LEA R101, R36, UR43, 0x3 ;  /* 0x0000002b24657c11 */ /* 0x000fe4000f8e18ff */
[----:B------:R-:W-:Y:S02]  /*6c90*/  CS2R R72, SRZ ;  /* 0x0000000000487805 */ /* 0x000fe4000001ff00 */
[----:B------:R-:W-:Y:S02]  /*6ca0*/  @!P4 LOP3.LUT R2, R2, 0x1, RZ, 0xc0, !PT ;  /* 0x000000010202c812 */ /* 0x000fe400078ec0ff */
[----:B------:R-:W-:Y:S02]  /*6cb0*/  CS2R R66, SRZ ;  /* 0x0000000000427805 */ /* 0x000fe4000001ff00 */
[----:B--2---:R-:W-:Y:S02]  /*6cc0*/  SHF.L.U32 R0, R93, 0x1f, RZ ;  /* 0x0000001f5d007819 */ /* 0x004fe400000006ff */
[----:B------:R-:W-:Y:S02]  /*6cd0*/  CS2R R64, SRZ ;  /* 0x0000000000407805 */ /* 0x000fe4000001ff00 */
[----:B------:R-:W-:Y:S02]  /*6ce0*/  ISETP.NE.U32.OR P5, PT, R2, 0x1, P4 ;  /* 0x000000010200780c */ /* 0x000fe400027a5470 */
[----:B------:R-:W-:Y:S02]  /*6cf0*/  CS2R R58, SRZ ;  /* 0x00000000003a7805 */ /* 0x000fe4000001ff00 */
[----:B------:R-:W-:Y:S02]  /*6d00*/  LOP3.LUT P4, R89, R84, 0xff, RZ, 0xc0, !PT ;  /* 0x000000ff54597812 */ /* 0x000fe4000788c0ff */
[----:B------:R-:W-:Y:S02]  /*6d10*/  CS2R R56, SRZ ;  /* 0x0000000000387805 */ /* 0x000fe4000001ff00 */
[----:B------:R-:W-:Y:S02]  /*6d20*/  SEL R2, RZ, 0xffffffff, P0 ;  /* 0xffffffffff027807 */ /* 0x000fe40000000000 */
[----:B------:R-:W-:Y:S02]  /*6d30*/  CS2R R50, SRZ ;  /* 0x0000000000327805 */ /* 0x000fe4000001ff00 */
[----:B------:R-:W-:Y:S02]  /*6d40*/  P2R R100, PR, RZ, 0x20 ;  /* 0x00000020ff647803 */ /* 0x000fe40000000000 */
[----:B------:R-:W-:Y:S02]  /*6d50*/  CS2R R48, SRZ ;  /* 0x0000000000307805 */ /* 0x000fe4000001ff00 */
[----:B------:R-:W-:Y:S04]  /*6d60*/  @P1 SEL R2, R3, R2, !P4 ;  /* 0x0000000203021207 */ /* 0x000fe80006000000 */
[----:B------:R-:W-:Y:S02]  /*6d70*/  LOP3.LUT R2, R2, 0x1, RZ, 0xc0, !PT ;  /* 0x0000000102027812 */ /* 0x000fe400078ec0ff */
[----:B------:R-:W-:Y:S02]  /*6d80*/  @P5 SHF.L.U32 R4, R94, 0x1f, RZ ;  /* 0x0000001f5e045819 */ /* 0x000fe400000006ff */
[----:B------:R-:W-:Y:S02]  /*6d90*/  ISETP.NE.U32.AND P0, PT, R2, 0x1, PT ;  /* 0x000000010200780c */ /* 0x000fe40003f05070 */
[----:B------:R-:W1:Y:S02]  /*6da0*/  @P5 SYNCS.PHASECHK.TRANS64.TRYWAIT P3, [UR43+0x80], R4 ;  /* 0x00008004ff0055a7 */ /* 0x000e64000806112b */
[----:B------:R-:W-:Y:S01]  /*6db0*/  P2R R60, PR, RZ, 0x1 ;  /* 0x00000001ff3c7803 */ /* 0x000fe20000000000 */
[----:B------:R2:W3:Y:S01]  /*6dc0*/  SYNCS.PHASECHK.TRANS64.TRYWAIT P2, [R101+URZ+0xf0], R0 ;  /* 0x0000f000650075a7 */ /* 0x0004e200080411ff */
[----:B-1----:R-:W-:Y:S01]  /*6dd0*/  @P5 SEL R47, RZ, 0x1, !P3 ;  /* 0x00000001ff2f5807 */ /* 0x002fe20005800000 */
[----:B--2---:R-:W-:Y:S06]  /*6de0*/  @!P5 BRA `(.L_x_113) ;  /* 0x000000000058d947 */ /* 0x004fec0003800000 */
[----:B------:R-:W-:Y:S01]  /*6df0*/  IMAD.MOV.U32 R75, RZ, RZ, RZ ;  /* 0x000000ffff4b7224 */ /* 0x000fe200078e00ff */
[----:B------:R-:W-:Y:S01]  /*6e00*/  ISETP.NE.AND P0, PT, R47, RZ, PT ;  /* 0x000000ff2f00720c */ /* 0x000fe20003f05270 */
[----:B------:R-:W-:Y:S01]  /*6e10*/  BSSY B0, `(.L_x_114) ;  /* 0x000000c000007945 */ /* 0x000fe20003800000 */
[----:B------:R-:W-:Y:S02]  /*6e20*/  CS2R R50, SRZ ;  /* 0x0000000000327805 */ /* 0x000fe4000001ff00 */
[----:B------:R-:W-:Y:S02]  /*6e30*/  CS2R R48, SRZ ;  /* 0x0000000000307805 */ /* 0x000fe4000001ff00 */
[----:B------:R-:W-:Y:S02]  /*6e40*/  CS2R R58, SRZ ;  /* 0x00000000003a7805 */ /* 0x000fe4000001ff00 */
[----:B------:R-:W-:Y:S02]  /*6e50*/  CS2R R56, SRZ ;  /* 0x0000000000387805 */ /* 0x000fe4000001ff00 */
[----:B------:R-:W-:Y:S02]  /*6e60*/  CS2R R66, SRZ ;  /* 0x0000000000427805 */ /* 0x000fe4000001ff00 */
[----:B------:R-:W-:Y:S02]  /*6e70*/  CS2R R64, SRZ ;  /* 0x0000000000407805 */ /* 0x000fe4000001ff00 */
[----:B------:R-:W-:Y:S01]  /*6e80*/  CS2R R72, SRZ ;  /* 0x0000000000487805 */ /* 0x000fe2000001ff00 */
[----:B------:R-:W-:Y:S06]  /*6e90*/  @P0 BRA `(.L_x_115) ;  /* 0x00000000000c0947 */ /* 0x000fec0003800000 */
[----:B------:R-:W-:Y:S04]  /*6ea0*/  SHF.L.U32 R3, R94, 0x1f, RZ ;  /* 0x0000001f5e037819 */ /* 0x000fe800000006ff */
[----:B------:R-:W1:Y:S02]  /*6eb0*/  SYNCS.PHASECHK.TRANS64.TRYWAIT P0, [UR43+0x80], R3 ;  /* 0x00008003ff0075a7 */ /* 0x000e64000800112b */
[----:B-1----:R-:W-:Y:S05]  /*6ec0*/  @!P0 BRA `(.L_x_116) ;  /* 0x00000040006c8947 */ /* 0x002fea0003800000 */
.L_x_115:
[----:B------:R-:W-:Y:S05]  /*6ed0*/  BSYNC B0 ;  /* 0x0000000000007941 */ /* 0x000fea0003800000 */
.L_x_114:
[----:B------:R-:W-:Y:S01]  /*6ee0*/  ISETP.NE.AND P0, PT, R60, RZ, PT ;  /* 0x000000ff3c00720c */ /* 0x000fe20003f05270 */
[----:B------:R-:W-:Y:S11]  /*6ef0*/  HFMA2 R46, -RZ, RZ, 0, 5.9604644775390625e-08 ;  /* 0x00000001ff2e7431 */ /* 0x000ff600000001ff */
[----:B------:R-:W-:Y:S01]  /*6f00*/  @!UPT UIADD3 URZ, UPT, UPT, URZ, URZ, URZ ;  /* 0x000000fffffff290 */ /* 0x000fe2000fffe0ff */
[----:B------:R2:W1:Y:S04]  /*6f10*/  @P0 LDS.128 R48, [R97] ;  /* 0x0000000061300984 */ /* 0x0004680000000c00 */
[----:B------:R2:W1:Y:S04]  /*6f20*/  @P0 LDS.128 R56, [R96+0x10] ;  /* 0x0000100060380984 */ /* 0x0004680000000c00 */
[----:B------:R2:W1:Y:S04]  /*6f30*/  @P0 LDS.128 R64, [R95+0x20] ;  /* 0x000020005f400984 */ /* 0x0004680000000c00 */
[----:B------:R2:W1:Y:S02]  /*6f40*/  @P0 LDS.128 R72, [R91+0x30] ;  /* 0x000030005b480984 */ /* 0x0004640000000c00 */
.L_x_113:
[----:B------:R-:W-:Y:S05]  /*6f50*/  BSYNC B1 ;  /* 0x0000000000017941 */ /* 0x000fea0003800000 */
.L_x_112:
[----:B-1----:R-:W-:Y:S04]  /*6f60*/  SHF.R.U32.HI R2, RZ, 0x15, R39 ;  /* 0x00000015ff027819 */ /* 0x002fe80000011627 */
[----:B------:R-:W-:Y:S01]  /*6f70*/  LOP3.LUT P0, RZ, R2, 0x3, R85, 0x48, !PT ;  /* 0x0000000302ff7812 */ /* 0x000fe20007804855 */
[----:B------:R-:W-:Y:S01]  /*6f80*/  @!UPT UIADD3 URZ, UPT, UPT, URZ, URZ, URZ ;  /* 0x000000fffffff290 */ /* 0x000fe2000fffe0ff */
[----:B---3--:R-:W-:Y:S11]  /*6f90*/  @P2 BRA `(.L_x_117) ;  /* 0x0000000000082947 */ /* 0x008ff60003800000 */
[----:B------:R-:W1:Y:S02]  /*6fa0*/  SYNCS.PHASECHK.TRANS64.TRYWAIT P1, [R101+URZ+0xf0], R0 ;  /* 0x0000f000650075a7 */ /* 0x000e6400080211ff */
[----:B-1----:R-:W-:Y:S05]  /*6fb0*/  @!P1 BRA `(.L_x_118) ;  /* 0x0000004000489947 */ /* 0x002fea0003800000 */
.L_x_117:
[----:B------:R-:W-:Y:S05]  /*6fc0*/  @!P0 BRA `(.L_x_119) ;  /* 0x0000000000408947 */ /* 0x000fea0003800000 */
[----:B------:R-:W3:Y:S01]  /*6fd0*/  LDCU.64 UR8, c[0x4][0x70] ;  /* 0x01000e00ff0877ac */ /* 0x000ee20008000a00 */
[----:B------:R-:W-:Y:S01]  /*6fe0*/  MOV R3, 0x0 ;  /* 0x0000000000037802 */ /* 0x000fe20000000f00 */
[----:B------:R-:W-:Y:S02]  /*6ff0*/  HFMA2 R12, -RZ, RZ, 0, 5.9604644775390625e-08 ;  /* 0x00000001ff0c7431 */ /* 0x000fe400000001ff */
[----:B------:R-:W-:Y:S02]  /*7000*/  IMAD.MOV.U32 R8, RZ, RZ, 0x192 ;  /* 0x00000192ff087424 */ /* 0x000fe400078e00ff */
[----:B------:R-:W-:Y:S01]  /*7010*/  IMAD.MOV.U32 R13, RZ, RZ, RZ ;  /* 0x000000ffff0d7224 */ /* 0x000fe200078e00ff */
[----:B------:R-:W5:Y:S01]  /*7020*/  LDCU.64 UR6, c[0x4][0x78] ;  /* 0x01000f00ff0677ac */ /* 0x000f620008000a00 */
[----:B------:R-:W1:Y:S01]  /*7030*/  LDC.64 R2, c[0x4][R3] ;  /* 0x0100000003027b82 */ /* 0x000e620000000a00 */
[----:B------:R-:W2:Y:S01]  /*7040*/  LDCU.64 UR4, c[0x4][0x10] ;  /* 0x01000200ff0477ac */ /* 0x000ea20008000a00 */
[----:B---3--:R-:W-:Y:S01]  /*7050*/  MOV R5, UR9 ;  /* 0x0000000900057c02 */ /* 0x008fe20008000f00 */
[----:B------:R-:W-:Y:S01]  /*7060*/  IMAD.U32 R4, RZ, RZ, UR8 ;  /* 0x00000008ff047e24 */ /* 0x000fe2000f8e00ff */
[----:B-----5:R-:W-:Y:S01]  /*7070*/  MOV R7, UR7 ;  /* 0x0000000700077c02 */ /* 0x020fe20008000f00 */
[----:B------:R-:W-:Y:S01]  /*7080*/  IMAD.U32 R6, RZ, RZ, UR6 ;  /* 0x00000006ff067e24 */ /* 0x000fe2000f8e00ff */
[----:B--2---:R-:W-:Y:S01]  /*7090*/  MOV R11, UR5 ;  /* 0x00000005000b7c02 */ /* 0x004fe20008000f00 */
[----:B------:R-:W-:Y:S02]  /*70a0*/  IMAD.U32 R10, RZ, RZ, UR4 ;  /* 0x00000004ff0a7e24 */ /* 0x000fe4000f8e00ff */
[----:B------:R-:W-:Y:S07]  /*70b0*/  LEPC R20, `(.L_x_119) ;  /* 0x000000001014794e */ /* 0x000fee0000000000 */
[----:B-1--4-:R-:W-:Y:S05]  /*70c0*/  CALL.ABS.NOINC R2 ;  /* 0x0000000002007343 */ /* 0x012fea0003c00000 */
.L_x_119:
[----:B------:R-:W-:Y:S05]  /*70d0*/  WARPSYNC.ALL ;  /* 0x0000000000007948 */ /* 0x000fea0003800000 */
[----:B------:R-:W-:Y:S01]  /*70e0*/  R2UR UR4, R39 ;  /* 0x00000000270472ca */ /* 0x000fe200000e0000 */
[--C-:B------:R-:W-:Y:S01]  /*70f0*/  HADD2.F32 R40, -RZ, R48.reuse.H0_H0 ;  /* 0x20000030ff287230 */ /* 0x100fe20000004100 */
[----:B------:R-:W-:Y:S01]  /*7100*/  ISETP.NE.AND P0, PT, R99, RZ, PT ;  /* 0x000000ff6300720c */ /* 0x000fe20003f05270 */
[----:B------:R-:W-:Y:S01]  /*7110*/  HADD2.F32 R43, -RZ, R48.H1_H1 ;  /* 0x30000030ff2b7230 */ /* 0x000fe20000004100 */
[----:B------:R-:W-:Y:S01]  /*7120*/  BSSY.RECONVERGENT B0, `(.L_x_120) ;  /* 0x000008a000007945 */ /* 0x000fe20003800200 */
[----:B------:R-:W-:Y:S02]  /*7130*/  HADD2.F32 R42, -RZ, R49.H0_H0 ;  /* 0x20000031ff2a7230 */ /* 0x000fe40000004100 */
[----:B------:R-:W-:Y:S02]  /*7140*/  HADD2.F32 R45, -RZ, R51.H0_H0 ;  /* 0x20000033ff2d7230 */ /* 0x000fe40000004100 */
[----:B------:R-:W-:Y:S04]  /*7150*/  HADD2.F32 R44, -RZ, R75.H1_H1 ;  /* 0x3000004bff2c7230 */ /* 0x000fe80000004100 */
[----:B------:R-:W1:Y:S02]  /*7160*/  LDTM.x32 R4, tmem[UR4] ;  /* 0x00000004000479ee */ /* 0x000e6400082c0000 */
[C---:B-1--4-:R-:W-:Y:S01]  /*7170*/  FMUL R0, R38.reuse, R4 ;  /* 0x0000000426007220 */ /* 0x052fe20000400000 */
[C---:B------:R-:W-:Y:S01]  /*7180*/  FMUL R2, R38.reuse, R5 ;  /* 0x0000000526027220 */ /* 0x040fe20000400000 */
[C---:B------:R-:W-:Y:S01]  /*7190*/  FMUL R3, R38.reuse, R6 ;  /* 0x0000000626037220 */ /* 0x040fe20000400000 */
[C---:B------:R-:W-:Y:S01]  /*71a0*/  FMUL R7, R38.reuse, R7 ;  /* 0x0000000726077220 */ /* 0x040fe20000400000 */
[C---:B------:R-:W-:Y:S01]  /*71b0*/  FFMA R0, R41.reuse, R40, R0 ;  /* 0x0000002829007223 */ /* 0x040fe20000000000 */
[----:B------:R-:W-:Y:S02]  /*71c0*/  HADD2.F32 R40, -RZ, R49.H1_H1 ;  /* 0x30000031ff287230 */ /* 0x000fe40000004100 */
[C---:B------:R-:W-:Y:S01]  /*71d0*/  FFMA R2, R41.reuse, R43, R2 ;  /* 0x0000002b29027223 */ /* 0x040fe20000000002 */
[C---:B------:R-:W-:Y:S01]  /*71e0*/  FFMA R3, R41.reuse, R42, R3 ;  /* 0x0000002a29037223 */ /* 0x040fe20000000003 */
[--C-:B------:R-:W-:Y:S02]  /*71f0*/  HADD2.F32 R43, -RZ, R50.reuse.H0_H0 ;  /* 0x20000032ff2b7230 */ /* 0x100fe40000004100 */
[----:B------:R-:W-:Y:S01]  /*7200*/  FMUL R4, R38, R8 ;  /* 0x0000000826047220 */ /* 0x000fe20000400000 */
[----:B------:R-:W-:Y:S01]  /*7210*/  HADD2.F32 R42, -RZ, R50.H1_H1 ;  /* 0x30000032ff2a7230 */ /* 0x000fe20000004100 */
[----:B------:R-:W-:Y:S01]  /*7220*/  F2FP.F16.F32.PACK_AB R52, R2, R0 ;  /* 0x000000000234723e */ /* 0x000fe200000000ff */
[C---:B------:R-:W-:Y:S01]  /*7230*/  FFMA R7, R41.reuse, R40, R7 ;  /* 0x0000002829077223 */ /* 0x040fe20000000007 */
[----:B------:R-:W-:Y:S01]  /*7240*/  FFMA R4, R41, R43, R4 ;  /* 0x0000002b29047223 */ /* 0x000fe20000000004 */
[C---:B------:R-:W-:Y:S01]  /*7250*/  FMUL R5, R38.reuse, R9 ;  /* 0x0000000926057220 */ /* 0x040fe20000400000 */
[C---:B------:R-:W-:Y:S01]  /*7260*/  FMUL R6, R38.reuse, R10 ;  /* 0x0000000a26067220 */ /* 0x040fe20000400000 */
[----:B------:R-:W-:Y:S01]  /*7270*/  HADD2.F32 R40, -RZ, R51.H1_H1 ;  /* 0x30000033ff287230 */ /* 0x000fe20000004100 */
[----:B------:R-:W-:Y:S01]  /*7280*/  F2FP.F16.F32.PACK_AB R53, R7, R3 ;  /* 0x000000030735723e */ /* 0x000fe200000000ff */
[C---:B------:R-:W-:Y:S01]  /*7290*/  FFMA R5, R41.reuse, R42, R5 ;  /* 0x0000002a29057223 */ /* 0x040fe20000000005 */
[----:B------:R-:W-:Y:S01]  /*72a0*/  FFMA R6, R41, R45, R6 ;  /* 0x0000002d29067223 */ /* 0x000fe20000000006 */
[C---:B------:R-:W-:Y:S01]  /*72b0*/  FMUL R11, R38.reuse, R11 ;  /* 0x0000000b260b7220 */ /* 0x040fe20000400000 */
[--C-:B------:R-:W-:Y:S02]  /*72c0*/  HADD2.F32 R43, -RZ, R56.reuse.H0_H0 ;  /* 0x20000038ff2b7230 */ /* 0x100fe40000004100 */
[C---:B------:R-:W-:Y:S01]  /*72d0*/  FMUL R8, R38.reuse, R12 ;  /* 0x0000000c26087220 */ /* 0x040fe20000400000 */
[----:B------:R-:W-:Y:S01]  /*72e0*/  F2FP.F16.F32.PACK_AB R54, R5, R4 ;  /* 0x000000040536723e */ /* 0x000fe200000000ff */
[C---:B------:R-:W-:Y:S01]  /*72f0*/  FFMA R11, R41.reuse, R40, R11 ;  /* 0x00000028290b7223 */ /* 0x040fe2000000000b */
[----:B------:R-:W-:Y:S02]  /*7300*/  HADD2.F32 R40, -RZ, R56.H1_H1 ;  /* 0x30000038ff287230 */ /* 0x000fe40000004100 */
[----:B------:R-:W-:Y:S01]  /*7310*/  FFMA R8, R41, R43, R8 ;  /* 0x0000002b29087223 */ /* 0x000fe20000000008 */
[C---:B------:R-:W-:Y:S01]  /*7320*/  FMUL R9, R38.reuse, R13 ;  /* 0x0000000d26097220 */ /* 0x040fe20000400000 */
[--C-:B------:R-:W-:Y:S01]  /*7330*/  HADD2.F32 R45, -RZ, R57.reuse.H0_H0 ;  /* 0x20000039ff2d7230 */ /* 0x100fe20000004100 */
[----:B------:R-:W-:Y:S01]  /*7340*/  F2FP.F16.F32.PACK_AB R55, R11, R6 ;  /* 0x000000060b37723e */ /* 0x000fe200000000ff */
[C---:B------:R-:W-:Y:S01]  /*7350*/  FMUL R10, R38.reuse, R14 ;  /* 0x0000000e260a7220 */ /* 0x040fe20000400000 */
[----:B------:R-:W-:Y:S02]  /*7360*/  HADD2.F32 R42, -RZ, R57.H1_H1 ;  /* 0x30000039ff2a7230 */ /* 0x000fe40000004100 */
[C---:B------:R-:W-:Y:S01]  /*7370*/  FFMA R9, R41.reuse, R40, R9 ;  /* 0x0000002829097223 */ /* 0x040fe20000000009 */
[C---:B------:R-:W-:Y:S01]  /*7380*/  FMUL R15, R38.reuse, R15 ;  /* 0x0000000f260f7220 */ /* 0x040fe20000400000 */
[----:B------:R1:W-:Y:S01]  /*7390*/  STS.128 [R97], R52 ;  /* 0x0000003461007388 */ /* 0x0003e20000000c00 */
[----:B------:R-:W-:Y:S01]  /*73a0*/  FFMA R10, R41, R45, R10 ;  /* 0x0000002d290a7223 */ /* 0x000fe2000000000a */
[--C-:B------:R-:W-:Y:S01]  /*73b0*/  HADD2.F32 R40, -RZ, R58.reuse.H0_H0 ;  /* 0x2000003aff287230 */ /* 0x100fe20000004100 */
[----:B------:R-:W-:Y:S01]  /*73c0*/  F2FP.F16.F32.PACK_AB R68, R9, R8 ;  /* 0x000000080944723e */ /* 0x000fe200000000ff */
[----:B------:R-:W-:Y:S01]  /*73d0*/  FFMA R15, R41, R42, R15 ;  /* 0x0000002a290f7223 */ /* 0x000fe2000000000f */
[C---:B------:R-:W-:Y:S01]  /*73e0*/  FMUL R12, R38.reuse, R16 ;  /* 0x00000010260c7220 */ /* 0x040fe20000400000 */
[----:B------:R-:W-:Y:S02]  /*73f0*/  HADD2.F32 R42, -RZ, R58.H1_H1 ;  /* 0x3000003aff2a7230 */ /* 0x000fe40000004100 */
[C---:B------:R-:W-:Y:S01]  /*7400*/  FMUL R13, R38.reuse, R17 ;  /* 0x00000011260d7220 */ /* 0x040fe20000400000 */
[--C-:B------:R-:W-:Y:S01]  /*7410*/  HADD2.F32 R43, -RZ, R59.reuse.H0_H0 ;  /* 0x2000003bff2b7230 */ /* 0x100fe20000004100 */
[----:B------:R-:W-:Y:S01]  /*7420*/  F2FP.F16.F32.PACK_AB R69, R15, R10 ;  /* 0x0000000a0f45723e */ /* 0x000fe200000000ff */
[C---:B------:R-:W-:Y:S01]  /*7430*/  FFMA R12, R41.reuse, R40, R12 ;  /* 0x00000028290c7223 */ /* 0x040fe2000000000c */
[C---:B------:R-:W-:Y:S01]  /*7440*/  FFMA R13, R41.reuse, R42, R13 ;  /* 0x0000002a290d7223 */ /* 0x040fe2000000000d */
[C---:B------:R-:W-:Y:S01]  /*7450*/  FMUL R14, R38.reuse, R18 ;  /* 0x00000012260e7220 */ /* 0x040fe20000400000 */
[----:B------:R-:W-:Y:S02]  /*7460*/  HADD2.F32 R40, -RZ, R59.H1_H1 ;  /* 0x3000003bff287230 */ /* 0x000fe40000004100 */
[C---:B------:R-:W-:Y:S01]  /*7470*/  FMUL R19, R38.reuse, R19 ;  /* 0x0000001326137220 */ /* 0x040fe20000400000 */
[C---:B------:R-:W-:Y:S01]  /*7480*/  FMUL R16, R38.reuse, R20 ;  /* 0x0000001426107220 */ /* 0x040fe20000400000 */
[C---:B------:R-:W-:Y:S01]  /*7490*/  FFMA R14, R41.reuse, R43, R14 ;  /* 0x0000002b290e7223 */ /* 0x040fe2000000000e */
[--C-:B------:R-:W-:Y:S02]  /*74a0*/  HADD2.F32 R43, -RZ, R64.reuse.H0_H0 ;  /* 0x20000040ff2b7230 */ /* 0x100fe40000004100 */
[C---:B------:R-:W-:Y:S01]  /*74b0*/  FFMA R19, R41.reuse, R40, R19 ;  /* 0x0000002829137223 */ /* 0x040fe20000000013 */
[----:B------:R-:W-:Y:S02]  /*74c0*/  HADD2.F32 R42, -RZ, R64.H1_H1 ;  /* 0x30000040ff2a7230 */ /* 0x000fe40000004100 */
[C---:B------:R-:W-:Y:S01]  /*74d0*/  FMUL R17, R38.reuse, R21 ;  /* 0x0000001526117220 */ /* 0x040fe20000400000 */
[--C-:B------:R-:W-:Y:S02]  /*74e0*/  HADD2.F32 R45, -RZ, R65.reuse.H0_H0 ;  /* 0x20000041ff2d7230 */ /* 0x100fe40000004100 */
[C---:B------:R-:W-:Y:S01]  /*74f0*/  FMUL R18, R38.reuse, R22 ;  /* 0x0000001626127220 */ /* 0x040fe20000400000 */
[----:B------:R-:W-:Y:S02]  /*7500*/  HADD2.F32 R40, -RZ, R65.H1_H1 ;  /* 0x30000041ff287230 */ /* 0x000fe40000004100 */
[C---:B------:R-:W-:Y:S01]  /*7510*/  FMUL R23, R38.reuse, R23 ;  /* 0x0000001726177220 */ /* 0x040fe20000400000 */
[C---:B------:R-:W-:Y:S01]  /*7520*/  FFMA R16, R41.reuse, R43, R16 ;  /* 0x0000002b29107223 */ /* 0x040fe20000000010 */
[C---:B------:R-:W-:Y:S01]  /*7530*/  FFMA R17, R41.reuse, R42, R17 ;  /* 0x0000002a29117223 */ /* 0x040fe20000000011 */
[C---:B------:R-:W-:Y:S01]  /*7540*/  FFMA R18, R41.reuse, R45, R18 ;  /* 0x0000002d29127223 */ /* 0x040fe20000000012 */
[C---:B------:R-:W-:Y:S01]  /*7550*/  FFMA R23, R41.reuse, R40, R23 ;  /* 0x0000002829177223 */ /* 0x040fe20000000017 */
[--C-:B------:R-:W-:Y:S02]  /*7560*/  HADD2.F32 R43, -RZ, R66.reuse.H0_H0 ;  /* 0x20000042ff2b7230 */ /* 0x100fe40000004100 */
[C---:B------:R-:W-:Y:S01]  /*7570*/  FMUL R20, R38.reuse, R24 ;  /* 0x0000001826147220 */ /* 0x040fe20000400000 */
        /* <DEDUP_REMOVED lines=9> */
[----:B------:R-:W-:Y:S01]  /*7610*/  FFMA R27, R41, R42, R27 ;  /* 0x0000002a291b7223 */ /* 0x000fe2000000001b */
[--C-:B------:R-:W-:Y:S02]  /*7620*/  HADD2.F32 R40, -RZ, R72.reuse.H0_H0 ;  /* 0x20000048ff287230 */ /* 0x100fe40000004100 */
[C---:B------:R-:W-:Y:S01]  /*7630*/  FMUL R24, R38.reuse, R28 ;  /* 0x0000001c26187220 */ /* 0x040fe20000400000 */
[----:B------:R-:W-:Y:S02]  /*7640*/  HADD2.F32 R42, -RZ, R72.H1_H1 ;  /* 0x30000048ff2a7230 */ /* 0x000fe40000004100 */
[C---:B------:R-:W-:Y:S01]  /*7650*/  FMUL R25, R38.reuse, R29 ;  /* 0x0000001d26197220 */ /* 0x040fe20000400000 */
[--C-:B------:R-:W-:Y:S02]  /*7660*/  HADD2.F32 R43, -RZ, R73.reuse.H0_H0 ;  /* 0x20000049ff2b7230 */ /* 0x100fe40000004100 */
[C---:B------:R-:W-:Y:S01]  /*7670*/  FMUL R26, R38.reuse, R30 ;  /* 0x0000001e261a7220 */ /* 0x040fe20000400000 */
[----:B------:R-:W-:Y:S01]  /*7680*/  F2FP.F16.F32.PACK_AB R70, R13, R12 ;  /* 0x0000000c0d46723e */ /* 0x000fe200000000ff */
[----:B------:R-:W-:Y:S01]  /*7690*/  FFMA R24, R41, R40, R24 ;  /* 0x0000002829187223 */ /* 0x000fe20000000018 */
[----:B------:R-:W-:Y:S01]  /*76a0*/  F2FP.F16.F32.PACK_AB R71, R19, R14 ;  /* 0x0000000e1347723e */ /* 0x000fe200000000ff */
[C---:B------:R-:W-:Y:S01]  /*76b0*/  FFMA R25, R41.reuse, R42, R25 ;  /* 0x0000002a29197223 */ /* 0x040fe20000000019 */
[C---:B------:R-:W-:Y:S01]  /*76c0*/  FFMA R26, R41.reuse, R43, R26 ;  /* 0x0000002b291a7223 */ /* 0x040fe2000000001a */
[----:B------:R-:W-:Y:S02]  /*76d0*/  HADD2.F32 R40, -RZ, R73.H1_H1 ;  /* 0x30000049ff287230 */ /* 0x000fe40000004100 */
[C---:B------:R-:W-:Y:S01]  /*76e0*/  FMUL R31, R38.reuse, R31 ;  /* 0x0000001f261f7220 */ /* 0x040fe20000400000 */
[----:B------:R1:W-:Y:S01]  /*76f0*/  STS.128 [R96+0x10], R68 ;  /* 0x0000104460007388 */ /* 0x0003e20000000c00 */
[--C-:B------:R-:W-:Y:S02]  /*7700*/  HADD2.F32 R43, -RZ, R74.reuse.H0_H0 ;  /* 0x2000004aff2b7230 */ /* 0x100fe40000004100 */
[C---:B------:R-:W-:Y:S01]  /*7710*/  FMUL R28, R38.reuse, R32 ;  /* 0x00000020261c7220 */ /* 0x040fe20000400000 */
[----:B------:R-:W-:Y:S02]  /*7720*/  HADD2.F32 R42, -RZ, R74.H1_H1 ;  /* 0x3000004aff2a7230 */ /* 0x000fe40000004100 */
[C---:B------:R-:W-:Y:S01]  /*7730*/  FMUL R29, R38.reuse, R33 ;  /* 0x00000021261d7220 */ /* 0x040fe20000400000 */
[----:B------:R-:W-:Y:S02]  /*7740*/  HADD2.F32 R45, -RZ, R75.H0_H0 ;  /* 0x2000004bff2d7230 */ /* 0x000fe40000004100 */
[C---:B------:R-:W-:Y:S01]  /*7750*/  FMUL R30, R38.reuse, R34 ;  /* 0x00000022261e7220 */ /* 0x040fe20000400000 */
[----:B------:R-:W-:Y:S01]  /*7760*/  FFMA R31, R41, R40, R31 ;  /* 0x00000028291f7223 */ /* 0x000fe2000000001f */
[----:B------:R-:W-:Y:S01]  /*7770*/  FMUL R35, R38, R35 ;  /* 0x0000002326237220 */ /* 0x000fe20000400000 */
[----:B------:R-:W-:Y:S01]  /*7780*/  F2FP.F16.F32.PACK_AB R104, R17, R16 ;  /* 0x000000101168723e */ /* 0x000fe200000000ff */
[----:B------:R-:W-:Y:S01]  /*7790*/  FFMA R28, R41, R43, R28 ;  /* 0x0000002b291c7223 */ /* 0x000fe2000000001c */
[----:B------:R-:W-:Y:S01]  /*77a0*/  F2FP.F16.F32.PACK_AB R105, R23, R18 ;  /* 0x000000121769723e */ /* 0x000fe200000000ff */
[----:B------:R-:W-:Y:S01]  /*77b0*/  FFMA R29, R41, R42, R29 ;  /* 0x0000002a291d7223 */ /* 0x000fe2000000001d */
[----:B------:R-:W-:Y:S01]  /*77c0*/  F2FP.F16.F32.PACK_AB R106, R21, R20 ;  /* 0x00000014156a723e */ /* 0x000fe200000000ff */
[----:B------:R-:W-:Y:S01]  /*77d0*/  FFMA R30, R41, R45, R30 ;  /* 0x0000002d291e7223 */ /* 0x000fe2000000001e */
[----:B------:R-:W-:Y:S01]  /*77e0*/  F2FP.F16.F32.PACK_AB R107, R27, R22 ;  /* 0x000000161b6b723e */ /* 0x000fe200000000ff */
[----:B------:R-:W-:Y:S01]  /*77f0*/  FFMA R35, R41, R44, R35 ;  /* 0x0000002c29237223 */ /* 0x000fe20000000023 */
[----:B------:R-:W-:Y:S02]  /*7800*/  F2FP.F16.F32.PACK_AB R108, R25, R24 ;  /* 0x00000018196c723e */ /* 0x000fe400000000ff */
[----:B------:R-:W-:Y:S01]  /*7810*/  F2FP.F16.F32.PACK_AB R109, R31, R26 ;  /* 0x0000001a1f6d723e */ /* 0x000fe200000000ff */
[----:B------:R1:W-:Y:S01]  /*7820*/  STS.128 [R95+0x20], R104 ;  /* 0x000020685f007388 */ /* 0x0003e20000000c00 */
[----:B------:R-:W-:Y:S02]  /*7830*/  F2FP.F16.F32.PACK_AB R110, R29, R28 ;  /* 0x0000001c1d6e723e */ /* 0x000fe400000000ff */
[----:B------:R-:W-:Y:S05]  /*7840*/  F2FP.F16.F32.PACK_AB R111, R35, R30 ;  /* 0x0000001e236f723e */ /* 0x000fea00000000ff */
[----:B------:R1:W-:Y:S01]  /*7850*/  STS.128 [R91+0x30], R108 ;  /* 0x0000306c5b007388 */ /* 0x0003e20000000c00 */
[----:B------:R-:W-:Y:S01]  /*7860*/  @!PT LDS RZ, [RZ] ;  /* 0x00000000fffff984 */ /* 0x000fe20000000800 */
[----:B------:R-:W-:Y:S01]  /*7870*/  @!PT LDS RZ, [RZ] ;  /* 0x00000000fffff984 */ /* 0x000fe20000000800 */
[----:B------:R-:W-:Y:S01]  /*7880*/  @!PT LDS RZ, [RZ] ;  /* 0x00000000fffff984 */ /* 0x000fe20000000800 */
[----:B------:R-:W-:Y:S01]  /*7890*/  @!PT LDS RZ, [RZ] ;  /* 0x00000000fffff984 */ /* 0x000fe20000000800 */
[----:B------:R3:W-:Y:S07]  /*78a0*/  MEMBAR.ALL.CTA ;  /* 0x0000000000007992 */ /* 0x0007ee0000008000 */
[----:B---3--:R-:W3:Y:S02]  /*78b0*/  FENCE.VIEW.ASYNC.S ;  /* 0x00000000000073c6 */ /* 0x008ee40000000000 */
[----:B---3--:R-:W-:Y:S06]  /*78c0*/  BAR.SYNC.DEFER_BLOCKING 0x1, 0x80 ;  /* 0x0042000000007b1d */ /* 0x008fec0000010000 */
[----:B------:R-:W-:Y:S05]  /*78d0*/  @P0 BRA `(.L_x_121) ;  /* 0x0000000000380947 */ /* 0x000fea0003800000 */
[----:B------:R-:W-:Y:S01]  /*78e0*/  UIADD3 UR4, UPT, UPT, UR43, 0x200, URZ ;  /* 0x000002002b047890 */ /* 0x000fe2000fffe0ff */
[----:B------:R-:W-:Y:S01]  /*78f0*/  UMOV UR51, UR36 ;  /* 0x0000002400337c82 */ /* 0x000fe20008000000 */
[----:B------:R-:W-:Y:S02]  /*7900*/  UIADD3 UR9, UPT, UPT, UR49, 0x80, URZ ;  /* 0x0000008031097890 */ /* 0x000fe4000fffe0ff */
[----:B------:R-:W-:Y:S02]  /*7910*/  UIADD3 UR8, UPT, UPT, UR43, 0x1200, URZ ;  /* 0x000012002b087890 */ /* 0x000fe4000fffe0ff */
[----:B------:R-:W-:Y:S01]  /*7920*/  MOV R88, UR4 ;  /* 0x0000000400587c02 */ /* 0x000fe20008000f00 */
[----:B------:R-:W-:Y:S01]  /*7930*/  UIADD3 UR4, UP0, UPT, UR62, 0x680, URZ ;  /* 0x000006803e047890 */ /* 0x000fe2000ff1e0ff */
[----:B------:R-:W-:Y:S02]  /*7940*/  UMOV UR10, UR50 ;  /* 0x00000032000a7c82 */ /* 0x000fe40008000000 */
[----:B------:R-:W-:Y:S01]  /*7950*/  R2UR UR48, R88 ;  /* 0x00000000583072ca */ /* 0x000fe200000e0000 */
[----:B------:R-:W-:Y:S01]  /*7960*/  UIADD3.X UR5, UPT, UPT, URZ, UR63, URZ, UP0, !UPT ;  /* 0x0000003fff057290 */ /* 0x000fe200087fe4ff */
[----:B------:R-:W-:Y:S11]  /*7970*/  UMOV UR11, UR36 ;  /* 0x00000024000b7c82 */ /* 0x000ff60008000000 */
[----:B------:R3:W-:Y:S01]  /*7980*/  UTMASTG.3D [UR48], [UR4] ;  /* 0x00000030040073b5 */ /* 0x0007e20008010000 */
[----:B------:R3:W-:Y:S01]  /*7990*/  UTMASTG.3D [UR8], [UR4] ;  /* 0x00000008040073b5 */ /* 0x0007e20008010000 */
[----:B------:R0:W-:Y:S01]  /*79a0*/  UTMACMDFLUSH ;  /* 0x00000000000079b7 */ /* 0x0001e20000000000 */
[----:B---3--:R-:W-:Y:S04]  /*79b0*/  DEPBAR.LE SB0, 0x1 ;  /* 0x000080400000791a */ /* 0x008fe80000000000 */
.L_x_121:
[----:B------:R-:W-:Y:S05]  /*79c0*/  BSYNC.RECONVERGENT B0 ;  /* 0x0000000000007941 */ /* 0x000fea0003800200 */
.L_x_120:
[----:B------:R-:W-:Y:S01]  /*79d0*/  BAR.SYNC.DEFER_BLOCKING 0x1, 0x80 ;  /* 0x0042000000007b1d */ /* 0x000fe20000010000 */
[----:B------:R-:W-:Y:S01]  /*79e0*/  ISETP.NE.AND P1, PT, R100, RZ, PT ;  /* 0x000000ff6400720c */ /* 0x000fe20003f25270 */
[----:B------:R-:W-:Y:S01]  /*79f0*/  UISETP.NE.AND UP0, UPT, UR47, URZ, UPT ;  /* 0x000000ff2f00728c */ /* 0x000fe2000bf05270 */
[----:B------:R-:W-:Y:S11]  /*7a00*/  LEA R3, R46, UR43, 0x3 ;  /* 0x0000002b2e037c11 */ /* 0x000ff6000f8e18ff */
[----:B------:R-:W-:Y:S01]  /*7a10*/  @P1 SHF.L.U32 R4, R94, 0x1f, RZ ;  /* 0x0000001f5e041819 */ /* 0x000fe200000006ff */
[----:B------:R-:W-:Y:S06]  /*7a20*/  BRA.U !UP0, `(.L_x_122) ;  /* 0x0000000108247547 */ /* 0x000fec000b800000 */
[----:B------:R-:W3:Y:S01]  /*7a30*/  S2R R0, SR_CgaCtaId ;  /* 0x0000000000007919 */ /* 0x000ee20000008800 */
[----:B------:R-:W-:Y:S01]  /*7a40*/  IMAD.U32 R2, RZ, RZ, UR46 ;  /* 0x0000002eff027e24 */ /* 0x000fe2000f8e00ff */
[----:B------:R-:W-:Y:S04]  /*7a50*/  UIADD3 UR4, UPT, UPT, UR46, 0x1, URZ ;  /* 0x000000012e047890 */ /* 0x000fe8000fffe0ff */
[----:B------:R-:W-:Y:S01]  /*7a60*/  @P1 LEA R2, R2, UR43, 0x3 ;  /* 0x0000002b02021c11 */ /* 0x000fe2000f8e18ff */
[----:B------:R-:W-:Y:S04]  /*7a70*/  UISETP.NE.AND UP0, UPT, UR4, 0x4, UPT ;  /* 0x000000040400788c */ /* 0x000fe8000bf05270 */
[----:B------:R-:W-:Y:S01]  /*7a80*/  @P1 VIADD R5, R2, 0xa0 ;  /* 0x000000a002051836 */ /* 0x000fe20000000000 */
[----:B------:R-:W-:Y:S04]  /*7a90*/  USEL UR46, UR4, URZ, UP0 ;  /* 0x000000ff042e7287 */ /* 0x000fe80008000000 */
[----:B---3--:R-:W-:Y:S04]  /*7aa0*/  @P1 PRMT R0, R0, 0x654, R5 ;  /* 0x0000065400001816 */ /* 0x008fe80000000005 */
[----:B------:R3:W-:Y:S04]  /*7ab0*/  @P1 SYNCS.ARRIVE.TRANS64.RED.A1T0 RZ, [R0+URZ], RZ ;  /* 0x000000ff00ff19a7 */ /* 0x0007e800081004ff */
.L_x_122:
[----:B------:R-:W4:Y:S01]  /*7ac0*/  @P1 SYNCS.PHASECHK.TRANS64.TRYWAIT P0, [R3+URZ+0x80], R4 ;  /* 0x00008004030015a7 */ /* 0x000f2200080011ff */
[----:B------:R-:W-:Y:S01]  /*7ad0*/  BSSY B1, `(.L_x_123) ;  /* 0x0000016000017945 */ /* 0x000fe20003800000 */
[----:B----4-:R-:W-:Y:S03]  /*7ae0*/  @P1 SEL R47, RZ, 0x1, !P0 ;  /* 0x00000001ff2f1807 */ /* 0x010fe60004000000 */
[----:B------:R-:W-:Y:S05]  /*7af0*/  @!P1 BRA `(.L_x_124) ;  /* 0x00000000004c9947 */ /* 0x000fea0003800000 */
[----:B------:R-:W-:Y:S01]  /*7b00*/  ISETP.NE.AND P0, PT, R47, RZ, PT ;  /* 0x000000ff2f00720c */ /* 0x000fe20003f05270 */
[----:B------:R-:W-:Y:S01]  /*7b10*/  BSSY B0, `(.L_x_125) ;  /* 0x000000b000007945 */ /* 0x000fe20003800000 */
[----:B------:R-:W-:Y:S11]  /*7b20*/  ISETP.NE.AND P1, PT, R60, RZ, PT ;  /* 0x000000ff3c00720c */ /* 0x000ff60003f25270 */
[----:B------:R-:W-:Y:S02]  /*7b30*/  @!UPT UIADD3 URZ, UPT, UPT, URZ, URZ, URZ ;  /* 0x000000fffffff290 */ /* 0x000fe4000fffe0ff */
[C---:B------:R-:W-:Y:S01]  /*7b40*/  @P1 IMAD R6, R46.reuse, 0x2000, R97 ;  /* 0x000020002e061824 */ /* 0x040fe200078e0261 */
[C---:B------:R-:W-:Y:S01]  /*7b50*/  @P1 LEA R4, R46.reuse, R95, 0xd ;  /* 0x0000005f2e041211 */ /* 0x040fe200078e68ff */
[C---:B------:R-:W-:Y:S02]  /*7b60*/  @P1 IMAD R5, R46.reuse, 0x2000, R96 ;  /* 0x000020002e051824 */ /* 0x040fe400078e0260 */
[----:B------:R-:W-:Y:S01]  /*7b70*/  @P1 IMAD R2, R46, 0x2000, R91 ;  /* 0x000020002e021824 */ /* 0x000fe200078e025b */
[----:B------:R-:W-:Y:S06]  /*7b80*/  @P0 BRA `(.L_x_126) ;  /* 0x00000000000c0947 */ /* 0x000fec0003800000 */
[----:B---3--:R-:W-:Y:S04]  /*7b90*/  SHF.L.U32 R0, R94, 0x1f, RZ ;  /* 0x0000001f5e007819 */ /* 0x008fe800000006ff */
[----:B------:R-:W3:Y:S02]  /*7ba0*/  SYNCS.PHASECHK.TRANS64.TRYWAIT P0, [R3+URZ+0x80], R0 ;  /* 0x00008000030075a7 */ /* 0x000ee400080011ff */
[----:B---3--:R-:W-:Y:S05]  /*7bb0*/  @!P0 BRA `(.L_x_127) ;  /* 0x00000034005c8947 */ /* 0x008fea0003800000 */
.L_x_126:
[----:B------:R-:W-:Y:S05]  /*7bc0*/  BSYNC B0 ;  /* 0x0000000000007941 */ /* 0x000fea0003800000 */
.L_x_125:
[----:B------:R-:W-:Y:S02]  /*7bd0*/  ISETP.NE.AND P0, PT, R60, RZ, PT ;  /* 0x000000ff3c00720c */ /* 0x000fe40003f05270 */
[----:B------:R-:W-:Y:S11]  /*7be0*/  IADD3 R46, PT, PT, R46, 0x1, RZ ;  /* 0x000000012e2e7810 */ /* 0x000ff60007ffe0ff */
[----:B------:R4:W1:Y:S04]  /*7bf0*/  @P0 LDS.128 R48, [R6] ;  /* 0x0000000006300984 */ /* 0x0008680000000c00 */
[----:B------:R4:W1:Y:S04]  /*7c00*/  @P0 LDS.128 R56, [R5+0x10] ;  /* 0x0000100005380984 */ /* 0x0008680000000c00 */
[----:B------:R4:W1:Y:S04]  /*7c10*/  @P0 LDS.128 R64, [R4+0x20] ;  /* 0x0000200004400984 */ /* 0x0008680000000c00 */
[----:B------:R4:W1:Y:S02]  /*7c20*/  @P0 LDS.128 R72, [R2+0x30] ;  /* 0x0000300002480984 */ /* 0x0008640000000c00 */
.L_x_124:
[----:B------:R-:W-:Y:S05]  /*7c30*/  BSYNC B1 ;  /* 0x0000000000017941 */ /* 0x000fea0003800000 */
.L_x_123:
[----:B---3--:R-:W-:Y:S05]  /*7c40*/  VIADD R0, R39, 0x20 ;  /* 0x0000002027007836 */ /* 0x008fea0000000000 */
[----:B------:R-:W-:Y:S04]  /*7c50*/  SHF.R.U32.HI R0, RZ, 0x15, R0 ;  /* 0x00000015ff007819 */ /* 0x000fe80000011600 */
[----:B------:R-:W-:Y:S11]  /*7c60*/  LOP3.LUT P0, RZ, R0, 0x3, R85, 0x48, !PT ;  /* 0x0000000300ff7812 */ /* 0x000ff60007804855 */
[----:B------:R-:W-:Y:S02]  /*7c70*/  @!UPT UIADD3 URZ, UPT, UPT, URZ, URZ, URZ ;  /* 0x000000fffffff290 */ /* 0x000fe4000fffe0ff */
[----:B------:R-:W-:Y:S05]  /*7c80*/  @!P0 BRA `(.L_x_128) ;  /* 0x0000000000408947 */ /* 0x000fea0003800000 */
[----:B------:R-:W3:Y:S01]  /*7c90*/  LDCU.64 UR8, c[0x4][0x70] ;  /* 0x01000e00ff0877ac */ /* 0x000ee20008000a00 */
[----:B------:R-:W-:Y:S01]  /*7ca0*/  MOV R3, 0x0 ;  /* 0x0000000000037802 */ /* 0x000fe20000000f00 */
[----:B------:R-:W-:Y:S02]  /*7cb0*/  HFMA2 R12, -RZ, RZ, 0, 5.9604644775390625e-08 ;  /* 0x00000001ff0c7431 */ /* 0x000fe400000001ff */
[----:B------:R-:W-:Y:S02]  /*7cc0*/  IMAD.MOV.U32 R8, RZ, RZ, 0x192 ;  /* 0x00000192ff087424 */ /* 0x000fe400078e00ff */
[----:B------:R-:W-:Y:S01]  /*7cd0*/  IMAD.MOV.U32 R13, RZ, RZ, RZ ;  /* 0x000000ffff0d7224 */ /* 0x000fe200078e00ff */
[----:B------:R-:W5:Y:S01]  /*7ce0*/  LDCU.64 UR6, c[0x4][0x78] ;  /* 0x01000f00ff0677ac */ /* 0x000f620008000a00 */
[----:B----4-:R-:W4:Y:S01]  /*7cf0*/  LDC.64 R2, c[0x4][R3] ;  /* 0x0100000003027b82 */ /* 0x010f220000000a00 */
        /* <DEDUP_REMOVED lines=9> */
.L_x_128:
[----:B------:R-:W-:Y:S05]  /*7d90*/  WARPSYNC.ALL ;  /* 0x0000000000007948 */ /* 0x000fea0003800000 */
[----:B------:R-:W-:Y:S01]  /*7da0*/  R2UR UR4, R39 ;  /* 0x00000000270472ca */ /* 0x000fe200000e0000 */
[--C-:B-1----:R-:W-:Y:S01]  /*7db0*/  HADD2.F32 R40, -RZ, R48.reuse.H0_H0 ;  /* 0x20000030ff287230 */ /* 0x102fe20000004100 */
[----:B------:R-:W1:Y:S01]  /*7dc0*/  S2R R102, SR_CgaCtaId ;  /* 0x0000000000667919 */ /* 0x000e620000008800 */
[----:B------:R-:W-:Y:S01]  /*7dd0*/  HADD2.F32 R43, -RZ, R48.H1_H1 ;  /* 0x30000030ff2b7230 */ /* 0x000fe20000004100 */
[----:B------:R-:W-:Y:S01]  /*7de0*/  ISETP.NE.AND P6, PT, R100, RZ, PT ;  /* 0x000000ff6400720c */ /* 0x000fe20003fc5270 */
[----:B------:R-:W-:Y:S01]  /*7df0*/  HADD2.F32 R42, -RZ, R49.H1_H1 ;  /* 0x30000031ff2a7230 */ /* 0x000fe20000004100 */
[----:B------:R-:W-:Y:S01]  /*7e00*/  ISETP.NE.AND P0, PT, R99, RZ, PT ;  /* 0x000000ff6300720c */ /* 0x000fe20003f05270 */
[--C-:B------:R-:W-:Y:S01]  /*7e10*/  HADD2.F32 R44, -RZ, R50.reuse.H1_H1 ;  /* 0x30000032ff2c7230 */ /* 0x100fe20000004100 */
[----:B------:R-:W-:Y:S01]  /*7e20*/  MOV R61, UR46 ;  /* 0x0000002e003d7c02 */ /* 0x000fe20008000f00 */
[----:B------:R-:W-:Y:S01]  /*7e30*/  HADD2.F32 R45, -RZ, R59.H0_H0 ;  /* 0x2000003bff2d7230 */ /* 0x000fe20000004100 */
[----:B------:R-:W-:Y:S01]  /*7e40*/  BSSY.RECONVERGENT B0, `(.L_x_129) ;  /* 0x000008c000007945 */ /* 0x000fe20003800200 */
[----:B------:R-:W-:Y:S02]  /*7e50*/  LEA R62, R46, UR43, 0x3 ;  /* 0x0000002b2e3e7c11 */ /* 0x000fe4000f8e18ff */
[----:B----4-:R-:W3:Y:S04]  /*7e60*/  LDTM.x32 R4, tmem[UR4+0x20] ;  /* 0x00002004000479ee */ /* 0x010ee800082c0000 */
[----:B------:R-:W-:Y:S02]  /*7e70*/  @P6 LEA R61, R61, UR43, 0x3 ;  /* 0x0000002b3d3d6c11 */ /* 0x000fe4000f8e18ff */
[----:B------:R-:W-:Y:S02]  /*7e80*/  @P6 SHF.L.U32 R63, R94, 0x1f, RZ ;  /* 0x0000001f5e3f6819 */ /* 0x000fe400000006ff */
[----:B------:R-:W-:Y:S01]  /*7e90*/  @P6 IADD3 R61, PT, PT, R61, 0xa0, RZ ;  /* 0x000000a03d3d6810 */ /* 0x000fe20007ffe0ff */
[C---:B---3--:R-:W-:Y:S01]  /*7ea0*/  FMUL R0, R38.reuse, R4 ;  /* 0x0000000426007220 */ /* 0x048fe20000400000 */
[C---:B------:R-:W-:Y:S01]  /*7eb0*/  FMUL R2, R38.reuse, R5 ;  /* 0x0000000526027220 */ /* 0x040fe20000400000 */
[C---:B------:R-:W-:Y:S01]  /*7ec0*/  FMUL R3, R38.reuse, R6 ;  /* 0x0000000626037220 */ /* 0x040fe20000400000 */
[C---:B------:R-:W-:Y:S01]  /*7ed0*/  FMUL R7, R38.reuse, R7 ;  /* 0x0000000726077220 */ /* 0x040fe20000400000 */
[C---:B------:R-:W-:Y:S01]  /*7ee0*/  FFMA R0, R41.reuse, R40, R0 ;  /* 0x0000002829007223 */ /* 0x040fe20000000000 */
[----:B------:R-:W-:Y:S02]  /*7ef0*/  HADD2.F32 R40, -RZ, R49.H0_H0 ;  /* 0x20000031ff287230 */ /* 0x000fe40000004100 */
[C---:B------:R-:W-:Y:S01]  /*7f00*/  FFMA R2, R41.reuse, R43, R2 ;  /* 0x0000002b29027223 */ /* 0x040fe20000000002 */
[C---:B------:R-:W-:Y:S01]  /*7f10*/  FMUL R4, R38.reuse, R8 ;  /* 0x0000000826047220 */ /* 0x040fe20000400000 */
[--C-:B------:R-:W-:Y:S02]  /*7f20*/  HADD2.F32 R43, -RZ, R51.reuse.H0_H0 ;  /* 0x20000033ff2b7230 */ /* 0x100fe40000004100 */
[----:B------:R-:W-:Y:S01]  /*7f30*/  FMUL R5, R38, R9 ;  /* 0x0000000926057220 */ /* 0x000fe20000400000 */
[C---:B------:R-:W-:Y:S01]  /*7f40*/  FFMA R3, R41.reuse, R40, R3 ;  /* 0x0000002829037223 */ /* 0x040fe20000000003 */
[----:B------:R-:W-:Y:S01]  /*7f50*/  HADD2.F32 R40, -RZ, R50.H0_H0 ;  /* 0x20000032ff287230 */ /* 0x000fe20000004100 */
[----:B------:R-:W-:Y:S01]  /*7f60*/  F2FP.F16.F32.PACK_AB R52, R2, R0 ;  /* 0x000000000234723e */ /* 0x000fe200000000ff */
[C---:B------:R-:W-:Y:S01]  /*7f70*/  FFMA R7, R41.reuse, R42, R7 ;  /* 0x0000002a29077223 */ /* 0x040fe20000000007 */
[----:B------:R-:W-:Y:S02]  /*7f80*/  HADD2.F32 R42, -RZ, R51.H1_H1 ;  /* 0x30000033ff2a7230 */ /* 0x000fe40000004100 */
[C---:B------:R-:W-:Y:S01]  /*7f90*/  FMUL R6, R38.reuse, R10 ;  /* 0x0000000a26067220 */ /* 0x040fe20000400000 */
[C---:B------:R-:W-:Y:S01]  /*7fa0*/  FFMA R4, R41.reuse, R40, R4 ;  /* 0x0000002829047223 */ /* 0x040fe20000000004 */
[----:B------:R-:W-:Y:S01]  /*7fb0*/  FFMA R5, R41, R44, R5 ;  /* 0x0000002c29057223 */ /* 0x000fe20000000005 */
[----:B------:R-:W-:Y:S01]  /*7fc0*/  F2FP.F16.F32.PACK_AB R53, R7, R3 ;  /* 0x000000030735723e */ /* 0x000fe200000000ff */
[----:B------:R-:W-:Y:S01]  /*7fd0*/  FFMA R6, R41, R43, R6 ;  /* 0x0000002b29067223 */ /* 0x000fe20000000006 */
[C---:B------:R-:W-:Y:S01]  /*7fe0*/  FMUL R11, R38.reuse, R11 ;  /* 0x0000000b260b7220 */ /* 0x040fe20000400000 */
[--C-:B------:R-:W-:Y:S01]  /*7ff0*/  HADD2.F32 R40, -RZ, R56.reuse.H0_H0 ;  /* 0x20000038ff287230 */ /* 0x100fe20000004100 */
[----:B------:R-:W-:Y:S01]  /*8000*/  F2FP.F16.F32.PACK_AB R54, R5, R4 ;  /* 0x000000040536723e */ /* 0x000fe200000000ff */
[C---:B------:R-:W-:Y:S01]  /*8010*/  FMUL R8, R38.reuse, R12 ;  /* 0x0000000c26087220 */ /* 0x040fe20000400000 */
[C---:B------:R-:W-:Y:S01]  /*8020*/  FFMA R11, R41.reuse, R42, R11 ;  /* 0x0000002a290b7223 */ /* 0x040fe2000000000b */
[----:B------:R-:W-:Y:S02]  /*8030*/  HADD2.F32 R42, -RZ, R56.H1_H1 ;  /* 0x30000038ff2a7230 */ /* 0x000fe40000004100 */
[C---:B------:R-:W-:Y:S01]  /*8040*/  FMUL R9, R38.reuse, R13 ;  /* 0x0000000d26097220 */ /* 0x040fe20000400000 */
[--C-:B------:R-:W-:Y:S02]  /*8050*/  HADD2.F32 R43, -RZ, R57.reuse.H0_H0 ;  /* 0x20000039ff2b7230 */ /* 0x100fe40000004100 */
[----:B------:R-:W-:Y:S01]  /*8060*/  FFMA R8, R41, R40, R8 ;  /* 0x0000002829087223 */ /* 0x000fe20000000008 */
[----:B------:R-:W-:Y:S01]  /*8070*/  F2FP.F16.F32.PACK_AB R55, R11, R6 ;  /* 0x000000060b37723e */ /* 0x000fe200000000ff */
[----:B------:R-:W-:Y:S01]  /*8080*/  FFMA R9, R41, R42, R9 ;  /* 0x0000002a29097223 */ /* 0x000fe20000000009 */
[C---:B------:R-:W-:Y:S01]  /*8090*/  FMUL R10, R38.reuse, R14 ;  /* 0x0000000e260a7220 */ /* 0x040fe20000400000 */
[----:B------:R-:W-:Y:S02]  /*80a0*/  HADD2.F32 R40, -RZ, R57.H1_H1 ;  /* 0x30000039ff287230 */ /* 0x000fe40000004100 */
[C---:B------:R-:W-:Y:S01]  /*80b0*/  FMUL R15, R38.reuse, R15 ;  /* 0x0000000f260f7220 */ /* 0x040fe20000400000 */
[----:B------:R3:W-:Y:S01]  /*80c0*/  STS.128 [R97+0x2000], R52 ;  /* 0x0020003461007388 */ /* 0x0007e20000000c00 */
[----:B------:R-:W-:Y:S01]  /*80d0*/  F2FP.F16.F32.PACK_AB R68, R9, R8 ;  /* 0x000000080944723e */ /* 0x000fe200000000ff */
[C---:B------:R-:W-:Y:S01]  /*80e0*/  FFMA R10, R41.reuse, R43, R10 ;  /* 0x0000002b290a7223 */ /* 0x040fe2000000000a */
[--C-:B------:R-:W-:Y:S02]  /*80f0*/  HADD2.F32 R43, -RZ, R58.reuse.H0_H0 ;  /* 0x2000003aff2b7230 */ /* 0x100fe40000004100 */
[----:B------:R-:W-:Y:S01]  /*8100*/  FFMA R15, R41, R40, R15 ;  /* 0x00000028290f7223 */ /* 0x000fe2000000000f */
[C---:B------:R-:W-:Y:S01]  /*8110*/  FMUL R12, R38.reuse, R16 ;  /* 0x00000010260c7220 */ /* 0x040fe20000400000 */
[----:B------:R-:W-:Y:S02]  /*8120*/  HADD2.F32 R42, -RZ, R58.H1_H1 ;  /* 0x3000003aff2a7230 */ /* 0x000fe40000004100 */
[C---:B------:R-:W-:Y:S01]  /*8130*/  FMUL R13, R38.reuse, R17 ;  /* 0x00000011260d7220 */ /* 0x040fe20000400000 */
[C---:B------:R-:W-:Y:S01]  /*8140*/  FMUL R14, R38.reuse, R18 ;  /* 0x00000012260e7220 */ /* 0x040fe20000400000 */
[----:B------:R-:W-:Y:S01]  /*8150*/  F2FP.F16.F32.PACK_AB R69, R15, R10 ;  /* 0x0000000a0f45723e */ /* 0x000fe200000000ff */
[C---:B------:R-:W-:Y:S01]  /*8160*/  FFMA R12, R41.reuse, R43, R12 ;  /* 0x0000002b290c7223 */ /* 0x040fe2000000000c */
[----:B------:R-:W-:Y:S02]  /*8170*/  HADD2.F32 R40, -RZ, R59.H1_H1 ;  /* 0x3000003bff287230 */ /* 0x000fe40000004100 */
[C---:B------:R-:W-:Y:S01]  /*8180*/  FFMA R13, R41.reuse, R42, R13 ;  /* 0x0000002a290d7223 */ /* 0x040fe2000000000d */
[C---:B------:R-:W-:Y:S01]  /*8190*/  FMUL R19, R38.reuse, R19 ;  /* 0x0000001326137220 */ /* 0x040fe20000400000 */
[--C-:B------:R-:W-:Y:S02]  /*81a0*/  HADD2.F32 R43, -RZ, R64.reuse.H0_H0 ;  /* 0x20000040ff2b7230 */ /* 0x100fe40000004100 */
[C---:B------:R-:W-:Y:S01]  /*81b0*/  FMUL R16, R38.reuse, R20 ;  /* 0x0000001426107220 */ /* 0x040fe20000400000 */
[----:B------:R-:W-:Y:S02]  /*81c0*/  HADD2.F32 R42, -RZ, R64.H1_H1 ;  /* 0x30000040ff2a7230 */ /* 0x000fe40000004100 */
[C---:B------:R-:W-:Y:S01]  /*81d0*/  FMUL R17, R38.reuse, R21 ;  /* 0x0000001526117220 */ /* 0x040fe20000400000 */
[C---:B------:R-:W-:Y:S01]  /*81e0*/  FFMA R14, R41.reuse, R45, R14 ;  /* 0x0000002d290e7223 */ /* 0x040fe2000000000e */
[C---:B------:R-:W-:Y:S01]  /*81f0*/  FFMA R19, R41.reuse, R40, R19 ;  /* 0x0000002829137223 */ /* 0x040fe20000000013 */
[--C-:B------:R-:W-:Y:S02]  /*8200*/  HADD2.F32 R45, -RZ, R65.reuse.H0_H0 ;  /* 0x20000041ff2d7230 */ /* 0x100fe40000004100 */
[C---:B------:R-:W-:Y:S01]  /*8210*/  FFMA R16, R41.reuse, R43, R16 ;  /* 0x0000002b29107223 */ /* 0x040fe20000000010 */
[C---:B------:R-:W-:Y:S01]  /*8220*/  FMUL R18, R38.reuse, R22 ;  /* 0x0000001626127220 */ /* 0x040fe20000400000 */
[----:B------:R-:W-:Y:S02]  /*8230*/  HADD2.F32 R40, -RZ, R65.H1_H1 ;  /* 0x30000041ff287230 */ /* 0x000fe40000004100 */
[C---:B------:R-:W-:Y:S01]  /*8240*/  FFMA R17, R41.reuse, R42, R17 ;  /* 0x0000002a29117223 */ /* 0x040fe20000000011 */
[C---:B------:R-:W-:Y:S01]  /*8250*/  FMUL R23, R38.reuse, R23 ;  /* 0x0000001726177220 */ /* 0x040fe20000400000 */
[--C-:B------:R-:W-:Y:S02]  /*8260*/  HADD2.F32 R42, -RZ, R66.reuse.H0_H0 ;  /* 0x20000042ff2a7230 */ /* 0x100fe40000004100 */
[C---:B------:R-:W-:Y:S01]  /*8270*/  FMUL R20, R38.reuse, R24 ;  /* 0x0000001826147220 */ /* 0x040fe20000400000 */
[C---:B------:R-:W-:Y:S01]  /*8280*/  FFMA R18, R41.reuse, R45, R18 ;  /* 0x0000002d29127223 */ /* 0x040fe20000000012 */
        /* <DEDUP_REMOVED lines=11> */
[----:B------:R-:W-:Y:S01]  /*8340*/  FFMA R27, R41, R42, R27 ;  /* 0x0000002a291b7223 */ /* 0x000fe2000000001b */
        /* <DEDUP_REMOVED lines=17> */
[--C-:B------:R-:W-:Y:S02]  /*8460*/  HADD2.F32 R45, -RZ, R75.reuse.H0_H0 ;  /* 0x2000004bff2d7230 */ /* 0x100fe40000004100 */
[C---:B------:R-:W-:Y:S01]  /*8470*/  FMUL R30, R38.reuse, R34 ;  /* 0x00000022261e7220 */ /* 0x040fe20000400000 */
[----:B------:R-:W-:Y:S02]  /*8480*/  HADD2.F32 R44, -RZ, R75.H1_H1 ;  /* 0x3000004bff2c7230 */ /* 0x000fe40000004100 */
[----:B------:R-:W-:Y:S01]  /*8490*/  FFMA R31, R41, R40, R31 ;  /* 0x00000028291f7223 */ /* 0x000fe2000000001f */
[----:B------:R-:W-:Y:S01]  /*84a0*/  FMUL R35, R38, R35 ;  /* 0x0000002326237220 */ /* 0x000fe20000400000 */
[----:B---3--:R-:W-:Y:S01]  /*84b0*/  F2FP.F16.F32.PACK_AB R52, R17, R16 ;  /* 0x000000101134723e */ /* 0x008fe200000000ff */
        /* <DEDUP_REMOVED lines=11> */
[----:B------:R-:W-:Y:S02]  /*8570*/  F2FP.F16.F32.PACK_AB R107, R35, R30 ;  /* 0x0000001e236b723e */ /* 0x000fe400000000ff */
[----:B-1----:R-:W-:Y:S03]  /*8580*/  @P6 PRMT R61, R102, 0x654, R61 ;  /* 0x00000654663d6816 */ /* 0x002fe6000000003d */
[----:B------:R4:W-:Y:S01]  /*8590*/  STS.128 [R91+0x2030], R104 ;  /* 0x002030685b007388 */ /* 0x0009e20000000c00 */
[----:B------:R-:W-:Y:S01]  /*85a0*/  @!PT LDS RZ, [RZ] ;  /* 0x00000000fffff984 */ /* 0x000fe20000000800 */
[----:B------:R-:W-:Y:S01]  /*85b0*/  @!PT LDS RZ, [RZ] ;  /* 0x00000000fffff984 */ /* 0x000fe20000000800 */
[----:B------:R-:W-:Y:S01]  /*85c0*/  @!PT LDS RZ, [RZ] ;  /* 0x00000000fffff984 */ /* 0x000fe20000000800 */
[----:B------:R-:W-:Y:S01]  /*85d0*/  @!PT LDS RZ, [RZ] ;  /* 0x00000000fffff984 */ /* 0x000fe20000000800 */
[----:B------:R1:W-:Y:S07]  /*85e0*/  MEMBAR.ALL.CTA ;  /* 0x0000000000007992 */ /* 0x0003ee0000008000 */
[----:B-1----:R-:W1:Y:S02]  /*85f0*/  FENCE.VIEW.ASYNC.S ;  /* 0x00000000000073c6 */ /* 0x002e640000000000 */
[----:B-1----:R-:W-:Y:S06]  /*8600*/  BAR.SYNC.DEFER_BLOCKING 0x1, 0x80 ;  /* 0x0042000000007b1d */ /* 0x002fec0000010000 */
[----:B------:R-:W-:Y:S05]  /*8610*/  @P0 BRA `(.L_x_130) ;  /* 0x0000000000380947 */ /* 0x000fea0003800000 */
[----:B------:R-:W-:Y:S02]  /*8620*/  UIADD3 UR4, UP0, UPT, UR62, 0x680, URZ ;  /* 0x000006803e047890 */ /* 0x000fe4000ff1e0ff */
[----:B------:R-:W-:Y:S02]  /*8630*/  UIADD3 UR13, UPT, UPT, UR49, 0x20, URZ ;  /* 0x00000020310d7890 */ /* 0x000fe4000fffe0ff */
[----:B------:R-:W-:Y:S02]  /*8640*/  UIADD3 UR12, UPT, UPT, UR43, 0x2200, URZ ;  /* 0x000022002b0c7890 */ /* 0x000fe4000fffe0ff */
[----:B------:R-:W-:Y:S01]  /*8650*/  UIADD3.X UR5, UPT, UPT, URZ, UR63, URZ, UP0, !UPT ;  /* 0x0000003fff057290 */ /* 0x000fe200087fe4ff */
[----:B------:R-:W-:Y:S01]  /*8660*/  UMOV UR14, UR50 ;  /* 0x00000032000e7c82 */ /* 0x000fe20008000000 */
[----:B------:R-:W-:Y:S01]  /*8670*/  UMOV UR15, UR36 ;  /* 0x00000024000f7c82 */ /* 0x000fe20008000000 */
[----:B------:R-:W-:Y:S02]  /*8680*/  UIADD3 UR9, UPT, UPT, UR49, 0xa0, URZ ;  /* 0x000000a031097890 */ /* 0x000fe4000fffe0ff */
[----:B------:R-:W-:Y:S01]  /*8690*/  UIADD3 UR8, UPT, UPT, UR43, 0x3200, URZ ;  /* 0x000032002b087890 */ /* 0x000fe2000fffe0ff */
[----:B------:R-:W-:Y:S03]  /*86a0*/  UMOV UR10, UR50 ;  /* 0x00000032000a7c82 */ /* 0x000fe60008000000 */
[----:B------:R1:W-:Y:S01]  /*86b0*/  UTMASTG.3D [UR12], [UR4] ;  /* 0x0000000c040073b5 */ /* 0x0003e20008010000 */
[----:B------:R-:W-:Y:S04]  /*86c0*/  UMOV UR11, UR36 ;  /* 0x00000024000b7c82 */ /* 0x000fe80008000000 */
[----:B------:R1:W-:Y:S01]  /*86d0*/  UTMASTG.3D [UR8], [UR4] ;  /* 0x00000008040073b5 */ /* 0x0003e20008010000 */
[----:B------:R0:W-:Y:S01]  /*86e0*/  UTMACMDFLUSH ;  /* 0x00000000000079b7 */ /* 0x0001e20000000000 */
[----:B-1----:R-:W-:Y:S04]  /*86f0*/  DEPBAR.LE SB0, 0x1 ;  /* 0x000080400000791a */ /* 0x002fe80000000000 */
.L_x_130:
[----:B------:R-:W-:Y:S05]  /*8700*/  BSYNC.RECONVERGENT B0 ;  /* 0x0000000000007941 */ /* 0x000fea0003800200 */
.L_x_129:
[----:B------:R-:W-:Y:S01]  /*8710*/  BAR.SYNC.DEFER_BLOCKING 0x1, 0x80 ;  /* 0x0042000000007b1d */ /* 0x000fe20000010000 */
[----:B------:R-:W-:Y:S04]  /*8720*/  UIADD3 UR4, UPT, UPT, UR46, 0x1, URZ ;  /* 0x000000012e047890 */ /* 0x000fe8000fffe0ff */
[----:B------:R-:W-:Y:S04]  /*8730*/  UISETP.NE.AND UP0, UPT, UR4, 0x4, UPT ;  /* 0x000000040400788c */ /* 0x000fe8000bf05270 */
[----:B------:R-:W-:Y:S01]  /*8740*/  USEL UR44, UR4, URZ, UP0 ;  /* 0x000000ff042c7287 */ /* 0x000fe20008000000 */
[----:B------:R1:W-:Y:S01]  /*8750*/  @P6 SYNCS.ARRIVE.TRANS64.RED.A1T0 RZ, [R61+URZ], RZ ;  /* 0x000000ff3dff69a7 */ /* 0x0003e200081004ff */
[----:B------:R-:W-:Y:S01]  /*8760*/  BSSY B1, `(.L_x_131) ;  /* 0x0000017000017945 */ /* 0x000fe20003800000 */
[----:B------:R-:W3:Y:S02]  /*8770*/  @P6 SYNCS.PHASECHK.TRANS64.TRYWAIT P0, [R62+URZ+0x80], R63 ;  /* 0x0000803f3e0065a7 */ /* 0x000ee400080011ff */
[----:B---3--:R-:W-:Y:S01]  /*8780*/  @P6 SEL R47, RZ, 0x1, !P0 ;  /* 0x00000001ff2f6807 */ /* 0x008fe20004000000 */
[----:B-1----:R-:W-:Y:S06]  /*8790*/  @!P6 BRA `(.L_x_132) ;  /* 0x00000000004ce947 */ /* 0x002fec0003800000 */
        /* <DEDUP_REMOVED lines=9> */
[----:B------:R-:W-:Y:S04]  /*8830*/  SHF.L.U32 R5, R94, 0x1f, RZ ;  /* 0x0000001f5e057819 */ /* 0x000fe800000006ff */
[----:B------:R-:W1:Y:S02]  /*8840*/  SYNCS.PHASECHK.TRANS64.TRYWAIT P0, [R62+URZ+0x80], R5 ;  /* 0x000080053e0075a7 */ /* 0x000e6400080011ff */
[----:B-1----:R-:W-:Y:S05]  /*8850*/  @!P0 BRA `(.L_x_135) ;  /* 0x0000002800488947 */ /* 0x002fea0003800000 */
.L_x_134:
[----:B------:R-:W-:Y:S05]  /*8860*/  BSYNC B0 ;  /* 0x0000000000007941 */ /* 0x000fea0003800000 */
.L_x_133:
[----:B------:R-:W-:Y:S02]  /*8870*/  ISETP.NE.AND P0, PT, R60, RZ, PT ;  /* 0x000000ff3c00720c */ /* 0x000fe40003f05270 */
[----:B------:R-:W-:Y:S11]  /*8880*/  IADD3 R46, PT, PT, R46, 0x1, RZ ;  /* 0x000000012e2e7810 */ /* 0x000ff60007ffe0ff */
[----:B------:R3:W1:Y:S04]  /*8890*/  @P0 LDS.128 R48, [R4] ;  /* 0x0000000004300984 */ /* 0x0006680000000c00 */
[----:B------:R3:W1:Y:S04]  /*88a0*/  @P0 LDS.128 R56, [R3+0x10] ;  /* 0x0000100003380984 */ /* 0x0006680000000c00 */
[----:B------:R3:W1:Y:S04]  /*88b0*/  @P0 LDS.128 R64, [R2+0x20] ;  /* 0x0000200002400984 */ /* 0x0006680000000c00 */
[----:B------:R3:W1:Y:S02]  /*88c0*/  @P0 LDS.128 R72, [R0+0x30] ;  /* 0x0000300000480984 */ /* 0x0006640000000c00 */
.L_x_132:
[----:B------:R-:W-:Y:S05]  /*88d0*/  BSYNC B1 ;  /* 0x0000000000017941 */ /* 0x000fea0003800000 */
.L_x_131:
[----:B---3--:R-:W-:Y:S05]  /*88e0*/  VIADD R0, R39, 0x40 ;  /* 0x0000004027007836 */ /* 0x008fea0000000000 */
[----:B------:R-:W-:Y:S04]  /*88f0*/  SHF.R.U32.HI R0, RZ, 0x15, R0 ;  /* 0x00000015ff007819 */ /* 0x000fe80000011600 */
[----:B------:R-:W-:Y:S11]  /*8900*/  LOP3.LUT P0, RZ, R0, 0x3, R85, 0x48, !PT ;  /* 0x0000000300ff7812 */ /* 0x000ff60007804855 */
[----:B------:R-:W-:Y:S02]  /*8910*/  @!UPT UIADD3 URZ, UPT, UPT, URZ, URZ, URZ ;  /* 0x000000fffffff290 */ /* 0x000fe4000fffe0ff */
[----:B------:R-:W-:Y:S05]  /*8920*/  @!P0 BRA `(.L_x_136) ;  /* 0x0000000000408947 */ /* 0x000fea0003800000 */
[----:B------:R-:W1:Y:S01]  /*8930*/  LDCU.64 UR8, c[0x4][0x70] ;  /* 0x01000e00ff0877ac */ /* 0x000e620008000a00 */
[----:B------:R-:W-:Y:S01]  /*8940*/  MOV R3, 0x0 ;  /* 0x0000000000037802 */ /* 0x000fe20000000f00 */
[----:B------:R-:W-:Y:S02]  /*8950*/  HFMA2 R12, -RZ, RZ, 0, 5.9604644775390625e-08 ;  /* 0x00000001ff0c7431 */ /* 0x000fe400000001ff */
[----:B------:R-:W-:Y:S02]  /*8960*/  IMAD.MOV.U32 R8, RZ, RZ, 0x192 ;  /* 0x00000192ff087424 */ /* 0x000fe400078e00ff */
[----:B------:R-:W-:Y:S01]  /*8970*/  IMAD.MOV.U32 R13, RZ, RZ, RZ ;  /* 0x000000ffff0d7224 */ /* 0x000fe200078e00ff */
[----:B------:R-:W3:Y:S01]  /*8980*/  LDCU.64 UR6, c[0x4][0x78] ;  /* 0x01000f00ff0677ac */ /* 0x000ee20008000a00 */
[----:B------:R-:W2:Y:S01]  /*8990*/  LDC.64 R2, c[0x4][R3] ;  /* 0x0100000003027b82 */ /* 0x000ea20000000a00 */
[----:B------:R-:W5:Y:S01]  /*89a0*/  LDCU.64 UR4, c[0x4][0x10] ;  /* 0x01000200ff0477ac */ /* 0x000f620008000a00 */
[----:B-1----:R-:W-:Y:S01]  /*89b0*/  MOV R5, UR9 ;  /* 0x0000000900057c02 */ /* 0x002fe20008000f00 */
[----:B------:R-:W-:Y:S01]  /*89c0*/  IMAD.U32 R4, RZ, RZ, UR8 ;  /* 0x00000008ff047e24 */ /* 0x000fe2000f8e00ff */
[----:B---3--:R-:W-:Y:S01]  /*89d0*/  MOV R7, UR7 ;  /* 0x0000000700077c02 */ /* 0x008fe20008000f00 */
[----:B------:R-:W-:Y:S01]  /*89e0*/  IMAD.U32 R6, RZ, RZ, UR6 ;  /* 0x00000006ff067e24 */ /* 0x000fe2000f8e00ff */
[----:B-----5:R-:W-:Y:S01]  /*89f0*/  MOV R11, UR5 ;  /* 0x00000005000b7c02 */ /* 0x020fe20008000f00 */
[----:B------:R-:W-:Y:S02]  /*8a00*/  IMAD.U32 R10, RZ, RZ, UR4 ;  /* 0x00000004ff0a7e24 */ /* 0x000fe4000f8e00ff */
[----:B------:R-:W-:Y:S07]  /*8a10*/  LEPC R20, `(.L_x_136) ;  /* 0x000000001014794e */ /* 0x000fee0000000000 */
[----:B--2-4-:R-:W-:Y:S05]  /*8a20*/  CALL.ABS.NOINC R2 ;  /* 0x0000000002007343 */ /* 0x014fea0003c00000 */
.L_x_136:
[----:B------:R-:W-:Y:S05]  /*8a30*/  WARPSYNC.ALL ;  /* 0x0000000000007948 */ /* 0x000fea0003800000 */
[----:B------:R-:W-:Y:S01]  /*8a40*/  R2UR UR4, R39 ;  /* 0x00000000270472ca */ /* 0x000fe200000e0000 */
[--C-:B-1----:R-:W-:Y:S01]  /*8a50*/  HADD2.F32 R40, -RZ, R48.reuse.H0_H0 ;  /* 0x20000030ff287230 */ /* 0x102fe20000004100 */
[----:B------:R-:W-:Y:S01]  /*8a60*/  ISETP.NE.AND P6, PT, R100, RZ, PT ;  /* 0x000000ff6400720c */ /* 0x000fe20003fc5270 */
[----:B------:R-:W-:Y:S01]  /*8a70*/  HADD2.F32 R43, -RZ, R48.H1_H1 ;  /* 0x30000030ff2b7230 */ /* 0x000fe20000004100 */
[----:B------:R-:W-:Y:S01]  /*8a80*/  ISETP.NE.AND P0, PT, R99, RZ, PT ;  /* 0x000000ff6300720c */ /* 0x000fe20003f05270 */
[----:B------:R-:W-:Y:S01]  /*8a90*/  HADD2.F32 R42, -RZ, R49.H0_H0 ;  /* 0x20000031ff2a7230 */ /* 0x000fe20000004100 */
[----:B------:R-:W-:Y:S01]  /*8aa0*/  MOV R61, UR44 ;  /* 0x0000002c003d7c02 */ /* 0x000fe20008000f00 */
[--C-:B------:R-:W-:Y:S01]  /*8ab0*/  HADD2.F32 R45, -RZ, R51.reuse.H0_H0 ;  /* 0x20000033ff2d7230 */ /* 0x100fe20000004100 */
[----:B------:R-:W-:Y:S01]  /*8ac0*/  BSSY.RECONVERGENT B0, `(.L_x_137) ;  /* 0x000008d000007945 */ /* 0x000fe20003800200 */
[----:B------:R-:W-:Y:S01]  /*8ad0*/  HADD2.F32 R44, -RZ, R51.H1_H1 ;  /* 0x30000033ff2c7230 */ /* 0x000fe20000004100 */
[----:B------:R-:W-:Y:S03]  /*8ae0*/  LEA R62, R46, UR43, 0x3 ;  /* 0x0000002b2e3e7c11 */ /* 0x000fe6000f8e18ff */
[----:B------:R-:W1:Y:S02]  /*8af0*/  LDTM.x32 R4, tmem[UR4+0x40] ;  /* 0x00004004000479ee */ /* 0x000e6400082c0000 */
[----:B------:R-:W-:Y:S02]  /*8b00*/  @P6 LEA R61, R61, UR43, 0x3 ;  /* 0x0000002b3d3d6c11 */ /* 0x000fe4000f8e18ff */
[----:B------:R-:W-:Y:S02]  /*8b10*/  @P6 SHF.L.U32 R63, R94, 0x1f, RZ ;  /* 0x0000001f5e3f6819 */ /* 0x000fe400000006ff */
[----:B------:R-:W-:Y:S04]  /*8b20*/  @P6 IADD3 R61, PT, PT, R61, 0xa0, RZ ;  /* 0x000000a03d3d6810 */ /* 0x000fe80007ffe0ff */
[----:B------:R-:W-:Y:S01]  /*8b30*/  @P6 PRMT R61, R102, 0x654, R61 ;  /* 0x00000654663d6816 */ /* 0x000fe2000000003d */
[C---:B-1----:R-:W-:Y:S01]  /*8b40*/  FMUL R0, R38.reuse, R4 ;  /* 0x0000000426007220 */ /* 0x042fe20000400000 */
        /* <DEDUP_REMOVED lines=10> */
[----:B----4-:R-:W-:Y:S01]  /*8bf0*/  F2FP.F16.F32.PACK_AB R68, R2, R0 ;  /* 0x000000000244723e */ /* 0x010fe200000000ff */
[C---:B------:R-:W-:Y:S01]  /*8c00*/  FFMA R7, R41.reuse, R40, R7 ;  /* 0x0000002829077223 */ /* 0x040fe20000000007 */
[----:B------:R-:W-:Y:S01]  /*8c10*/  FFMA R4, R41, R43, R4 ;  /* 0x0000002b29047223 */ /* 0x000fe20000000004 */
[C---:B------:R-:W-:Y:S01]  /*8c20*/  FMUL R5, R38.reuse, R9 ;  /* 0x0000000926057220 */ /* 0x040fe20000400000 */
[C---:B------:R-:W-:Y:S01]  /*8c30*/  FMUL R6, R38.reuse, R10 ;  /* 0x0000000a26067220 */ /* 0x040fe20000400000 */
[C---:B------:R-:W-:Y:S01]  /*8c40*/  FMUL R11, R38.reuse, R11 ;  /* 0x0000000b260b7220 */ /* 0x040fe20000400000 */
[--C-:B------:R-:W-:Y:S01]  /*8c50*/  HADD2.F32 R40, -RZ, R56.reuse.H0_H0 ;  /* 0x20000038ff287230 */ /* 0x100fe20000004100 */
[----:B------:R-:W-:Y:S01]  /*8c60*/  F2FP.F16.F32.PACK_AB R69, R7, R3 ;  /* 0x000000030745723e */ /* 0x000fe200000000ff */
[C---:B------:R-:W-:Y:S01]  /*8c70*/  FFMA R5, R41.reuse, R42, R5 ;  /* 0x0000002a29057223 */ /* 0x040fe20000000005 */
[C---:B------:R-:W-:Y:S01]  /*8c80*/  FFMA R6, R41.reuse, R45, R6 ;  /* 0x0000002d29067223 */ /* 0x040fe20000000006 */
[----:B------:R-:W-:Y:S01]  /*8c90*/  FFMA R11, R41, R44, R11 ;  /* 0x0000002c290b7223 */ /* 0x000fe2000000000b */
[C---:B------:R-:W-:Y:S01]  /*8ca0*/  FMUL R8, R38.reuse, R12 ;  /* 0x0000000c26087220 */ /* 0x040fe20000400000 */
[----:B------:R-:W-:Y:S01]  /*8cb0*/  HADD2.F32 R42, -RZ, R56.H1_H1 ;  /* 0x30000038ff2a7230 */ /* 0x000fe20000004100 */
[----:B------:R-:W-:Y:S01]  /*8cc0*/  F2FP.F16.F32.PACK_AB R70, R5, R4 ;  /* 0x000000040546723e */ /* 0x000fe200000000ff */
[C---:B------:R-:W-:Y:S01]  /*8cd0*/  FMUL R9, R38.reuse, R13 ;  /* 0x0000000d26097220 */ /* 0x040fe20000400000 */
[----:B------:R-:W-:Y:S01]  /*8ce0*/  F2FP.F16.F32.PACK_AB R71, R11, R6 ;  /* 0x000000060b47723e */ /* 0x000fe200000000ff */
[C---:B------:R-:W-:Y:S01]  /*8cf0*/  FFMA R8, R41.reuse, R40, R8 ;  /* 0x0000002829087223 */ /* 0x040fe20000000008 */
[--C-:B------:R-:W-:Y:S02]  /*8d00*/  HADD2.F32 R43, -RZ, R57.reuse.H0_H0 ;  /* 0x20000039ff2b7230 */ /* 0x100fe40000004100 */
[----:B------:R-:W-:Y:S01]  /*8d10*/  FFMA R9, R41, R42, R9 ;  /* 0x0000002a29097223 */ /* 0x000fe20000000009 */
[C---:B------:R-:W-:Y:S01]  /*8d20*/  FMUL R10, R38.reuse, R14 ;  /* 0x0000000e260a7220 */ /* 0x040fe20000400000 */
[----:B------:R1:W-:Y:S01]  /*8d30*/  STS.128 [R97+0x4000], R68 ;  /* 0x0040004461007388 */ /* 0x0003e20000000c00 */
[----:B------:R-:W-:Y:S02]  /*8d40*/  HADD2.F32 R40, -RZ, R57.H1_H1 ;  /* 0x30000039ff287230 */ /* 0x000fe40000004100 */
[C---:B------:R-:W-:Y:S01]  /*8d50*/  FMUL R15, R38.reuse, R15 ;  /* 0x0000000f260f7220 */ /* 0x040fe20000400000 */
[----:B------:R-:W-:Y:S01]  /*8d60*/  F2FP.F16.F32.PACK_AB R52, R9, R8 ;  /* 0x000000080934723e */ /* 0x000fe200000000ff */
[C---:B------:R-:W-:Y:S01]  /*8d70*/  FFMA R10, R41.reuse, R43, R10 ;  /* 0x0000002b290a7223 */ /* 0x040fe2000000000a */
[--C-:B------:R-:W-:Y:S02]  /*8d80*/  HADD2.F32 R42, -RZ, R58.reuse.H0_H0 ;  /* 0x2000003aff2a7230 */ /* 0x100fe40000004100 */
        /* <DEDUP_REMOVED lines=60> */
[----:B-1----:R-:W-:Y:S01]  /*9150*/  F2FP.F16.F32.PACK_AB R68, R17, R16 ;  /* 0x000000101144723e */ /* 0x002fe200000000ff */
        /* <DEDUP_REMOVED lines=35> */
.L_x_138:
[----:B------:R-:W-:Y:S05]  /*9390*/  BSYNC.RECONVERGENT B0 ;  /* 0x0000000000007941 */ /* 0x000fea0003800200 */
.L_x_137:
[----:B------:R-:W-:Y:S01]  /*93a0*/  BAR.SYNC.DEFER_BLOCKING 0x1, 0x80 ;  /* 0x0042000000007b1d */ /* 0x000fe20000010000 */
[----:B------:R-:W-:Y:S04]  /*93b0*/  UIADD3 UR4, UPT, UPT, UR44, 0x1, URZ ;  /* 0x000000012c047890 */ /* 0x000fe8000fffe0ff */
[----:B------:R-:W-:Y:S04]  /*93c0*/  UISETP.NE.AND UP0, UPT, UR4, 0x4, UPT ;  /* 0x000000040400788c */ /* 0x000fe8000bf05270 */
[----:B------:R-:W-:Y:S01]  /*93d0*/  USEL UR46, UR4, URZ, UP0 ;  /* 0x000000ff042e7287 */ /* 0x000fe20008000000 */
[----:B------:R1:W-:Y:S01]  /*93e0*/  @P6 SYNCS.ARRIVE.TRANS64.RED.A1T0 RZ, [R61+URZ], RZ ;  /* 0x000000ff3dff69a7 */ /* 0x0003e200081004ff */
[----:B------:R-:W-:Y:S01]  /*93f0*/  BSSY B1, `(.L_x_139) ;  /* 0x0000017000017945 */ /* 0x000fe20003800000 */
[----:B------:R-:W4:Y:S02]  /*9400*/  @P6 SYNCS.PHASECHK.TRANS64.TRYWAIT P0, [R62+URZ+0x80], R63 ;  /* 0x0000803f3e0065a7 */ /* 0x000f2400080011ff */
[----:B----4-:R-:W-:Y:S01]  /*9410*/  @P6 SEL R47, RZ, 0x1, !P0 ;  /* 0x00000001ff2f6807 */ /* 0x010fe20004000000 */
        /* <DEDUP_REMOVED lines=13> */
.L_x_142:
[----:B------:R-:W-:Y:S05]  /*94f0*/  BSYNC B0 ;  /* 0x0000000000007941 */ /* 0x000fea0003800000 */
.L_x_141:
[----:B------:R-:W-:Y:S11]  /*9500*/  ISETP.NE.AND P0, PT, R60, RZ, PT ;  /* 0x000000ff3c00720c */ /* 0x000ff60003f05270 */
[----:B------:R-:W-:Y:S02]  /*9510*/  @!UPT UIADD3 URZ, UPT, UPT, URZ, URZ, URZ ;  /* 0x000000fffffff290 */ /* 0x000fe4000fffe0ff */
[----:B------:R4:W1:Y:S04]  /*9520*/  @P0 LDS.128 R48, [R3] ;  /* 0x0000000003300984 */ /* 0x0008680000000c00 */
[----:B------:R4:W1:Y:S04]  /*9530*/  @P0 LDS.128 R56, [R2+0x10] ;  /* 0x0000100002380984 */ /* 0x0008680000000c00 */
[----:B------:R4:W1:Y:S04]  /*9540*/  @P0 LDS.128 R64, [R0+0x20] ;  /* 0x0000200000400984 */ /* 0x0008680000000c00 */
[----:B------:R4:W1:Y:S02]  /*9550*/  @P0 LDS.128 R72, [R46+0x30] ;  /* 0x000030002e480984 */ /* 0x0008640000000c00 */
.L_x_140:
[----:B------:R-:W-:Y:S05]  /*9560*/  BSYNC B1 ;  /* 0x0000000000017941 */ /* 0x000fea0003800000 */
.L_x_139:
[----:B----4-:R-:W-:Y:S05]  /*9570*/  VIADD R0, R39, 0x60 ;  /* 0x0000006027007836 */ /* 0x010fea0000000000 */
        /* <DEDUP_REMOVED lines=9> */
[----:B------:R-:W4:Y:S01]  /*9610*/  LDCU.64 UR6, c[0x4][0x78] ;  /* 0x01000f00ff0677ac */ /* 0x000f220008000a00 */
[----:B------:R-:W2:Y:S01]  /*9620*/  LDC.64 R2, c[0x4][R3] ;  /* 0x0100000003027b82 */ /* 0x000ea20000000a00 */
[----:B------:R-:W5:Y:S01]  /*9630*/  LDCU.64 UR4, c[0x4][0x10] ;  /* 0x01000200ff0477ac */ /* 0x000f620008000a00 */
[----:B-1----:R-:W-:Y:S01]  /*9640*/  MOV R5, UR9 ;  /* 0x0000000900057c02 */ /* 0x002fe20008000f00 */
[----:B------:R-:W-:Y:S01]  /*9650*/  IMAD.U32 R4, RZ, RZ, UR8 ;  /* 0x00000008ff047e24 */ /* 0x000fe2000f8e00ff */
[----:B----4-:R-:W-:Y:S01]  /*9660*/  MOV R7, UR7 ;  /* 0x0000000700077c02 */ /* 0x010fe20008000f00 */
[----:B------:R-:W-:Y:S01]  /*9670*/  IMAD.U32 R6, RZ, RZ, UR6 ;  /* 0x00000006ff067e24 */ /* 0x000fe2000f8e00ff */
[----:B-----5:R-:W-:Y:S01]  /*9680*/  MOV R11, UR5 ;  /* 0x00000005000b7c02 */ /* 0x020fe20008000f00 */
[----:B------:R-:W-:Y:S02]  /*9690*/  IMAD.U32 R10, RZ, RZ, UR4 ;  /* 0x00000004ff0a7e24 */ /* 0x000fe4000f8e00ff */
[----:B------:R-:W-:Y:S07]  /*96a0*/  LEPC R20, `(.L_x_144) ;  /* 0x000000001014794e */ /* 0x000fee0000000000 */
[----:B--23--:R-:W-:Y:S05]  /*96b0*/  CALL.ABS.NOINC R2 ;  /* 0x0000000002007343 */ /* 0x00cfea0003c00000 */
.L_x_144:
[----:B------:R-:W-:Y:S01]  /*96c0*/  ISETP.NE.AND P0, PT, R99, RZ, PT ;  /* 0x000000ff6300720c */ /* 0x000fe20003f05270 */
[----:B------:R-:W-:Y:S05]  /*96d0*/  WARPSYNC.ALL ;  /* 0x0000000000007948 */ /* 0x000fea0003800000 */
[----:B------:R-:W-:Y:S01]  /*96e0*/  R2UR UR4, R39 ;  /* 0x00000000270472ca */ /* 0x000fe200000e0000 */
[--C-:B-1----:R-:W-:Y:S01]  /*96f0*/  HADD2.F32 R40, -RZ, R48.reuse.H0_H0 ;  /* 0x20000030ff287230 */ /* 0x102fe20000004100 */
[----:B------:R-:W-:Y:S01]  /*9700*/  IADD3 R101, PT, PT, R101, 0x110, RZ ;  /* 0x0000011065657810 */ /* 0x000fe20007ffe0ff */
[----:B------:R-:W-:Y:S01]  /*9710*/  HADD2.F32 R42, -RZ, R48.H1_H1 ;  /* 0x30000030ff2a7230 */ /* 0x000fe20000004100 */
[----:B------:R-:W-:Y:S01]  /*9720*/  BSSY.RECONVERGENT B0, `(.L_x_145) ;  /* 0x000008d000007945 */ /* 0x000fe20003800200 */
[--C-:B------:R-:W-:Y:S01]  /*9730*/  HADD2.F32 R43, -RZ, R49.reuse.H0_H0 ;  /* 0x20000031ff2b7230 */ /* 0x100fe20000004100 */
[----:B------:R-:W-:Y:S01]  /*9740*/  LOP3.LUT R101, R101, 0xfefffff8, RZ, 0xc0, !PT ;  /* 0xfefffff865657812 */ /* 0x000fe200078ec0ff */
[----:B------:R-:W-:Y:S02]  /*9750*/  HADD2.F32 R44, -RZ, R49.H1_H1 ;  /* 0x30000031ff2c7230 */ /* 0x000fe40000004100 */
[--C-:B------:R-:W-:Y:S02]  /*9760*/  HADD2.F32 R45, -RZ, R50.reuse.H0_H0 ;  /* 0x20000032ff2d7230 */ /* 0x100fe40000004100 */
[----:B------:R-:W-:Y:S02]  /*9770*/  HADD2.F32 R46, -RZ, R50.H1_H1 ;  /* 0x30000032ff2e7230 */ /* 0x000fe40000004100 */
[----:B------:R-:W1:Y:S01]  /*9780*/  LDTM.x32 R4, tmem[UR4+0x60] ;  /* 0x00006004000479ee */ /* 0x000e6200082c0000 */
[----:B------:R-:W-:Y:S01]  /*9790*/  NOP ;  /* 0x0000000000007918 */ /* 0x000fe20000000000 */
[----:B-1----:R1:W-:Y:S01]  /*97a0*/  SYNCS.ARRIVE.TRANS64.RED.A1T0 RZ, [R101+URZ], RZ ;  /* 0x000000ff65ff79a7 */ /* 0x0023e200081004ff */
[--C-:B------:R-:W-:Y:S02]  /*97b0*/  HADD2.F32 R47, -RZ, R51.reuse.H0_H0 ;  /* 0x20000033ff2f7230 */ /* 0x100fe40000004100 */
[----:B------:R-:W-:Y:S02]  /*97c0*/  HADD2.F32 R48, -RZ, R51.H1_H1 ;  /* 0x30000033ff307230 */ /* 0x000fe40000004100 */
[--C-:B------:R-:W-:Y:S02]  /*97d0*/  HADD2.F32 R49, -RZ, R56.reuse.H0_H0 ;  /* 0x20000038ff317230 */ /* 0x100fe40000004100 */
[----:B------:R-:W-:Y:S02]  /*97e0*/  HADD2.F32 R51, -RZ, R56.H1_H1 ;  /* 0x30000038ff337230 */ /* 0x000fe40000004100 */
[--C-:B------:R-:W-:Y:S02]  /*97f0*/  HADD2.F32 R50, -RZ, R57.reuse.H0_H0 ;  /* 0x20000039ff327230 */ /* 0x100fe40000004100 */
[----:B---3--:R-:W-:Y:S02]  /*9800*/  HADD2.F32 R52, -RZ, R57.H1_H1 ;  /* 0x30000039ff347230 */ /* 0x008fe40000004100 */
[--C-:B------:R-:W-:Y:S02]  /*9810*/  HADD2.F32 R53, -RZ, R58.reuse.H0_H0 ;  /* 0x2000003aff357230 */ /* 0x100fe40000004100 */
[----:B------:R-:W-:Y:S02]  /*9820*/  HADD2.F32 R54, -RZ, R58.H1_H1 ;  /* 0x3000003aff367230 */ /* 0x000fe40000004100 */
[--C-:B------:R-:W-:Y:S02]  /*9830*/  HADD2.F32 R55, -RZ, R59.reuse.H0_H0 ;  /* 0x2000003bff377230 */ /* 0x100fe40000004100 */
[----:B------:R-:W-:Y:S02]  /*9840*/  HADD2.F32 R56, -RZ, R59.H1_H1 ;  /* 0x3000003bff387230 */ /* 0x000fe40000004100 */
[--C-:B------:R-:W-:Y:S02]  /*9850*/  HADD2.F32 R57, -RZ, R64.reuse.H0_H0 ;  /* 0x20000040ff397230 */ /* 0x100fe40000004100 */
[C---:B------:R-:W-:Y:S01]  /*9860*/  FMUL R4, R38.reuse, R4 ;  /* 0x0000000426047220 */ /* 0x040fe20000400000 */
[C---:B------:R-:W-:Y:S01]  /*9870*/  FMUL R5, R38.reuse, R5 ;  /* 0x0000000526057220 */ /* 0x040fe20000400000 */
[C---:B------:R-:W-:Y:S01]  /*9880*/  FMUL R6, R38.reuse, R6 ;  /* 0x0000000626067220 */ /* 0x040fe20000400000 */
[C---:B------:R-:W-:Y:S01]  /*9890*/  FMUL R7, R38.reuse, R7 ;  /* 0x0000000726077220 */ /* 0x040fe20000400000 */
[C---:B------:R-:W-:Y:S01]  /*98a0*/  FFMA R4, R41.reuse, R40, R4 ;  /* 0x0000002829047223 */ /* 0x040fe20000000004 */
[C---:B------:R-:W-:Y:S01]  /*98b0*/  FFMA R5, R41.reuse, R42, R5 ;  /* 0x0000002a29057223 */ /* 0x040fe20000000005 */
[C---:B------:R-:W-:Y:S01]  /*98c0*/  FFMA R6, R41.reuse, R43, R6 ;  /* 0x0000002b29067223 */ /* 0x040fe20000000006 */
[----:B------:R-:W-:Y:S01]  /*98d0*/  FFMA R7, R41, R44, R7 ;  /* 0x0000002c29077223 */ /* 0x000fe20000000007 */
[C---:B------:R-:W-:Y:S01]  /*98e0*/  FMUL R8, R38.reuse, R8 ;  /* 0x0000000826087220 */ /* 0x040fe20000400000 */
[C---:B------:R-:W-:Y:S01]  /*98f0*/  FMUL R9, R38.reuse, R9 ;  /* 0x0000000926097220 */ /* 0x040fe20000400000 */
[----:B------:R-:W-:Y:S01]  /*9900*/  F2FP.F16.F32.PACK_AB R104, R5, R4 ;  /* 0x000000040568723e */ /* 0x000fe200000000ff */
[C---:B------:R-:W-:Y:S01]  /*9910*/  FMUL R10, R38.reuse, R10 ;  /* 0x0000000a260a7220 */ /* 0x040fe20000400000 */
[----:B------:R-:W-:Y:S01]  /*9920*/  F2FP.F16.F32.PACK_AB R105, R7, R6 ;  /* 0x000000060769723e */ /* 0x000fe200000000ff */
[C---:B------:R-:W-:Y:S01]  /*9930*/  FFMA R8, R41.reuse, R45, R8 ;  /* 0x0000002d29087223 */ /* 0x040fe20000000008 */
[C---:B------:R-:W-:Y:S01]  /*9940*/  FFMA R9, R41.reuse, R46, R9 ;  /* 0x0000002e29097223 */ /* 0x040fe20000000009 */
[----:B------:R-:W-:Y:S01]  /*9950*/  FFMA R10, R41, R47, R10 ;  /* 0x0000002f290a7223 */ /* 0x000fe2000000000a */
[C---:B------:R-:W-:Y:S01]  /*9960*/  FMUL R11, R38.reuse, R11 ;  /* 0x0000000b260b7220 */ /* 0x040fe20000400000 */
[C---:B------:R-:W-:Y:S01]  /*9970*/  FMUL R0, R38.reuse, R12 ;  /* 0x0000000c26007220 */ /* 0x040fe20000400000 */
[C---:B------:R-:W-:Y:S01]  /*9980*/  FMUL R2, R38.reuse, R13 ;  /* 0x0000000d26027220 */ /* 0x040fe20000400000 */
[----:B------:R-:W-:Y:S01]  /*9990*/  F2FP.F16.F32.PACK_AB R106, R9, R8 ;  /* 0x00000008096a723e */ /* 0x000fe200000000ff */
[C---:B------:R-:W-:Y:S01]  /*99a0*/  FFMA R11, R41.reuse, R48, R11 ;  /* 0x00000030290b7223 */ /* 0x040fe2000000000b */
[C---:B------:R-:W-:Y:S01]  /*99b0*/  FFMA R0, R41.reuse, R49, R0 ;  /* 0x0000003129007223 */ /* 0x040fe20000000000 */
[C---:B------:R-:W-:Y:S01]  /*99c0*/  FFMA R2, R41.reuse, R51, R2 ;  /* 0x0000003329027223 */ /* 0x040fe20000000002 */
[C---:B------:R-:W-:Y:S01]  /*99d0*/  FMUL R3, R38.reuse, R14 ;  /* 0x0000000e26037220 */ /* 0x040fe20000400000 */
[C---:B------:R-:W-:Y:S01]  /*99e0*/  FMUL R15, R38.reuse, R15 ;  /* 0x0000000f260f7220 */ /* 0x040fe20000400000 */
[C---:B------:R-:W-:Y:S01]  /*99f0*/  FMUL R12, R38.reuse, R16 ;  /* 0x00000010260c7220 */ /* 0x040fe20000400000 */
[C---:B------:R-:W-:Y:S01]  /*9a00*/  FMUL R13, R38.reuse, R17 ;  /* 0x00000011260d7220 */ /* 0x040fe20000400000 */
[C---:B------:R-:W-:Y:S01]  /*9a10*/  FFMA R3, R41.reuse, R50, R3 ;  /* 0x0000003229037223 */ /* 0x040fe20000000003 */
[C---:B------:R-:W-:Y:S01]  /*9a20*/  FMUL R14, R38.reuse, R18 ;  /* 0x00000012260e7220 */ /* 0x040fe20000400000 */
[----:B------:R-:W-:Y:S01]  /*9a30*/  FFMA R15, R41, R52, R15 ;  /* 0x00000034290f7223 */ /* 0x000fe2000000000f */
[C---:B------:R-:W-:Y:S01]  /*9a40*/  FMUL R19, R38.reuse, R19 ;  /* 0x0000001326137220 */ /* 0x040fe20000400000 */
[----:B------:R-:W-:Y:S01]  /*9a50*/  F2FP.F16.F32.PACK_AB R107, R11, R10 ;  /* 0x0000000a0b6b723e */ /* 0x000fe200000000ff */
[C---:B------:R-:W-:Y:S01]  /*9a60*/  FFMA R12, R41.reuse, R53, R12 ;  /* 0x00000035290c7223 */ /* 0x040fe2000000000c */
[----:B------:R-:W-:Y:S02]  /*9a70*/  HADD2.F32 R58, -RZ, R64.H1_H1 ;  /* 0x30000040ff3a7230 */ /* 0x000fe40000004100 */
[C---:B------:R-:W-:Y:S01]  /*9a80*/  FMUL R16, R38.reuse, R20 ;  /* 0x0000001426107220 */ /* 0x040fe20000400000 */
[C---:B------:R-:W-:Y:S01]  /*9a90*/  FFMA R13, R41.reuse, R54, R13 ;  /* 0x00000036290d7223 */ /* 0x040fe2000000000d */
[----:B------:R1:W-:Y:S01]  /*9aa0*/  STS.128 [R97+0x6000], R104 ;  /* 0x0060006861007388 */ /* 0x0003e20000000c00 */
[--C-:B------:R-:W-:Y:S02]  /*9ab0*/  HADD2.F32 R59, -RZ, R65.reuse.H0_H0 ;  /* 0x20000041ff3b7230 */ /* 0x100fe40000004100 */
[C---:B------:R-:W-:Y:S01]  /*9ac0*/  FMUL R17, R38.reuse, R21 ;  /* 0x0000001526117220 */ /* 0x040fe20000400000 */
[C---:B------:R-:W-:Y:S01]  /*9ad0*/  FFMA R14, R41.reuse, R55, R14 ;  /* 0x00000037290e7223 */ /* 0x040fe2000000000e */
[----:B------:R-:W-:Y:S02]  /*9ae0*/  HADD2.F32 R60, -RZ, R65.H1_H1 ;  /* 0x30000041ff3c7230 */ /* 0x000fe40000004100 */
[C---:B------:R-:W-:Y:S01]  /*9af0*/  FMUL R18, R38.reuse, R22 ;  /* 0x0000001626127220 */ /* 0x040fe20000400000 */
[C---:B------:R-:W-:Y:S01]  /*9b00*/  FFMA R19, R41.reuse, R56, R19 ;  /* 0x0000003829137223 */ /* 0x040fe20000000013 */
        /* <DEDUP_REMOVED lines=13> */
[----:B------:R-:W-:Y:S01]  /*9be0*/  FMUL R27, R38, R27 ;  /* 0x0000001b261b7220 */ /* 0x000fe20000400000 */
[----:B------:R-:W-:Y:S01]  /*9bf0*/  F2FP.F16.F32.PACK_AB R108, R2, R0 ;  /* 0x00000000026c723e */ /* 0x000fe200000000ff */
[----:B------:R-:W-:Y:S01]  /*9c00*/  FFMA R20, R41, R61, R20 ;  /* 0x0000003d29147223 */ /* 0x000fe20000000014 */
[----:B------:R-:W-:Y:S01]  /*9c10*/  F2FP.F16.F32.PACK_AB R109, R15, R3 ;  /* 0x000000030f6d723e */ /* 0x000fe200000000ff */
[----:B------:R-:W-:Y:S01]  /*9c20*/  HADD2.F32 R66, -RZ, R72.H1_H1 ;  /* 0x30000048ff427230 */ /* 0x000fe20000004100 */
[----:B------:R-:W-:Y:S01]  /*9c30*/  F2FP.F16.F32.PACK_AB R110, R13, R12 ;  /* 0x0000000c0d6e723e */ /* 0x000fe200000000ff */
[C---:B------:R-:W-:Y:S01]  /*9c40*/  FMUL R24, R38.reuse, R28 ;  /* 0x0000001c26187220 */ /* 0x040fe20000400000 */
[----:B------:R-:W-:Y:S01]  /*9c50*/  F2FP.F16.F32.PACK_AB R111, R19, R14 ;  /* 0x0000000e136f723e */ /* 0x000fe200000000ff */
[C---:B------:R-:W-:Y:S01]  /*9c60*/  FFMA R21, R41.reuse, R62, R21 ;  /* 0x0000003e29157223 */ /* 0x040fe20000000015 */
[--C-:B------:R-:W-:Y:S02]  /*9c70*/  HADD2.F32 R67, -RZ, R73.reuse.H0_H0 ;  /* 0x20000049ff437230 */ /* 0x100fe40000004100 */
[C---:B------:R-:W-:Y:S01]  /*9c80*/  FMUL R25, R38.reuse, R29 ;  /* 0x0000001d26197220 */ /* 0x040fe20000400000 */
[C---:B------:R-:W-:Y:S01]  /*9c90*/  FFMA R22, R41.reuse, R63, R22 ;  /* 0x0000003f29167223 */ /* 0x040fe20000000016 */
[----:B------:R1:W-:Y:S01]  /*9ca0*/  STS.128 [R96+0x6010], R108 ;  /* 0x0060106c60007388 */ /* 0x0003e20000000c00 */
        /* <DEDUP_REMOVED lines=51> */
[----:B---3--:R-:W-:Y:S04]  /*9fe0*/  DEPBAR.LE SB0, 0x1 ;  /* 0x000080400000791a */ /* 0x008fe80000000000 */
.L_x_146:
[----:B------:R-:W-:Y:S05]  /*9ff0*/  BSYNC.RECONVERGENT B0 ;  /* 0x0000000000007941 */ /* 0x000fea0003800200 */
.L_x_145:
[----:B------:R-:W-:Y:S01]  /*a000*/  BAR.SYNC.DEFER_BLOCKING 0x1, 0x80 ;  /* 0x0042000000007b1d */ /* 0x000fe20000010000 */
[----:B------:R-:W-:Y:S01]  /*a010*/  UISETP.NE.AND UP0, UPT, UR47, -0x4, UPT ;  /* 0xfffffffc2f00788c */ /* 0x000fe2000bf05270 */
[----:B------:R-:W-:Y:S08]  /*a020*/  IADD3 R0, PT, PT, R36, 0x1, RZ ;  /* 0x0000000124007810 */ /* 0x000ff00007ffe0ff */
[----:B------:R-:W-:Y:S05]  /*a030*/  BRA.U !UP0, `(.L_x_147) ;  /* 0x0000000108247547 */ /* 0x000fea000b800000 */
[----:B------:R-:W-:Y:S01]  /*a040*/  ISETP.NE.AND P0, PT, R100, RZ, PT ;  /* 0x000000ff6400720c */ /* 0x000fe20003f05270 */
[----:B------:R-:W-:Y:S01]  /*a050*/  IMAD.U32 R2, RZ, RZ, UR46 ;  /* 0x0000002eff027e24 */ /* 0x000fe2000f8e00ff */
[----:B------:R-:W-:Y:S04]  /*a060*/  UIADD3 UR4, UPT, UPT, UR46, 0x1, URZ ;  /* 0x000000012e047890 */ /* 0x000fe8000fffe0ff */
[----:B------:R-:W-:Y:S04]  /*a070*/  UISETP.NE.AND UP0, UPT, UR4, 0x4, UPT ;  /* 0x000000040400788c */ /* 0x000fe8000bf05270 */
[----:B------:R-:W-:Y:S03]  /*a080*/  USEL UR46, UR4, URZ, UP0 ;  /* 0x000000ff042e7287 */ /* 0x000fe60008000000 */
[----:B------:R-:W-:Y:S05]  /*a090*/  @P0 LEA R2, R2, UR43, 0x3 ;  /* 0x0000002b02020c11 */ /* 0x000fea000f8e18ff */
[----:B------:R-:W-:Y:S05]  /*a0a0*/  @P0 VIADD R3, R2, 0xa0 ;  /* 0x000000a002030836 */ /* 0x000fea0000000000 */
[----:B------:R-:W-:Y:S04]  /*a0b0*/  @P0 PRMT R3, R102, 0x654, R3 ;  /* 0x0000065466030816 */ /* 0x000fe80000000003 */
[----:B------:R3:W-:Y:S03]  /*a0c0*/  @P0 SYNCS.ARRIVE.TRANS64.RED.A1T0 RZ, [R3+URZ], RZ ;  /* 0x000000ff03ff09a7 */ /* 0x0007e600081004ff */
.L_x_147:
[----:B------:R-:W-:Y:S01]  /*a0d0*/  R2UR UR5, R86 ;  /* 0x00000000560572ca */ /* 0x000fe200000e0000 */
[----:B------:R-:W-:Y:S01]  /*a0e0*/  UISETP.NE.AND UP0, UPT, UR61, URZ, UPT ;  /* 0x000000ff3d00728c */ /* 0x000fe2000bf05270 */
[----:B------:R-:W-:Y:S01]  /*a0f0*/  R2UR UR4, R87 ;  /* 0x00000000570472ca */ /* 0x000fe200000e0000 */
[----:B------:R-:W-:Y:S01]  /*a100*/  UIADD3 UR47, UPT, UPT, UR47, 0x4, URZ ;  /* 0x000000042f2f7890 */ /* 0x000fe2000fffe0ff */
[----:B------:R-:W-:Y:S01]  /*a110*/  ISETP.NE.AND P0, PT, R90, 0x2, PT ;  /* 0x000000025a00780c */ /* 0x000fe20003f05270 */
[----:B------:R-:W-:Y:S01]  /*a120*/  UMOV UR36, UR60 ;  /* 0x0000003c00247c82 */ /* 0x000fe20008000000 */
[----:B------:R-:W-:Y:S02]  /*a130*/  ISETP.NE.AND P1, PT, R0, 0x4, PT ;  /* 0x000000040000780c */ /* 0x000fe40003f25270 */
[----:B---3--:R-:W-:Y:S02]  /*a140*/  SEL R3, RZ, 0x1, P0 ;  /* 0x00000001ff037807 */ /* 0x008fe40000000000 */
[----:B------:R-:W-:Y:S02]  /*a150*/  SEL R2, RZ, 0x1, P1 ;  /* 0x00000001ff027807 */ /* 0x000fe40000800000 */
[----:B------:R-:W-:Y:S01]  /*a160*/  LOP3.LUT R92, R92, R3, RZ, 0x3c, !PT ;  /* 0x000000035c5c7212 */ /* 0x000fe200078e3cff */
[----:B------:R-:W-:Y:S01]  /*a170*/  UIADD3 UR26, UPT, UPT, UR37, UR5, URZ ;  /* 0x00000005251a7290 */ /* 0x000fe2000fffe0ff */
[----:B------:R-:W-:Y:S01]  /*a180*/  LOP3.LUT R93, R93, R2, RZ, 0x3c, !PT ;  /* 0x000000025d5d7212 */ /* 0x000fe200078e3cff */
[----:B------:R-:W-:Y:S01]  /*a190*/  UIADD3 UR20, UPT, UPT, UR38, UR4, URZ ;  /* 0x0000000426147290 */ /* 0x000fe2000fffe0ff */
[----:B------:R-:W-:Y:S02]  /*a1a0*/  SEL R90, R90, RZ, P0 ;  /* 0x000000ff5a5a7207 */ /* 0x000fe40000000000 */
[----:B------:R-:W-:Y:S01]  /*a1b0*/  SEL R36, R0, RZ, P1 ;  /* 0x000000ff00247207 */ /* 0x000fe20000800000 */
[----:B------:R-:W-:Y:S08]  /*a1c0*/  BRA.U UP0, `(.L_x_148) ;  /* 0xffffffbd00c07547 */ /* 0x000ff0000b83ffff */
[----:B------:R-:W3:Y:S01]  /*a1d0*/  LDCU.64 UR4, c[0x0][0x888] ;  /* 0x00011100ff0477ac */ /* 0x000ee20008000a00 */
[----:B------:R-:W4:Y:S01]  /*a1e0*/  LDCU.64 UR6, c[0x0][0x890] ;  /* 0x00011200ff0677ac */ /* 0x000f220008000a00 */
[----:B---3--:R-:W-:Y:S02]  /*a1f0*/  ISETP.NE.U32.AND P2, PT, RZ, UR4, PT ;  /* 0x00000004ff007c0c */ /* 0x008fe4000bf45070 */
[----:B----4-:R-:W-:Y:S02]  /*a200*/  ISETP.NE.U32.AND P1, PT, RZ, UR6, PT ;  /* 0x00000006ff007c0c */ /* 0x010fe4000bf25070 */
[----:B------:R-:W-:Y:S02]  /*a210*/  ISETP.NE.AND.EX P2, PT, RZ, UR5, PT, P2 ;  /* 0x00000005ff007c0c */ /* 0x000fe4000bf45320 */
[----:B------:R-:W-:-:S13]  /*a220*/  ISETP.NE.AND.EX P0, PT, RZ, UR7, PT, P1 ;  /* 0x00000007ff007c0c */ /* 0x000fda000bf05310 */
[----:B------:R-:W-:Y:S05]  /*a230*/  @P2 BRA P0, `(.L_x_149) ;  /* 0x00000000003c2947 */ /* 0x000fea0000000000 */
[----:B------:R-:W-:-:S13]  /*a240*/  ISETP.NE.AND.EX P1, PT, RZ, UR7, PT, P1 ;  /* 0x00000007ff007c0c */ /* 0x000fda000bf25310 */
[----:B------:R-:W-:Y:S05]  /*a250*/  @P1 BRA `(.L_x_150) ;  /* 0x00000000000c1947 */ /* 0x000fea0003800000 */
[----:B------:R-:W-:-:S13]  /*a260*/  FSETP.NEU.AND P0, PT, R41, RZ, PT ;  /* 0x000000ff2900720b */ /* 0x000fda0003f0d000 */
[----:B------:R-:W-:Y:S05]  /*a270*/  @!P0 EXIT ;  /* 0x000000000000894d */ /* 0x000fea0003800000 */
[----:B------:R-:W-:Y:S05]  /*a280*/  BRA `(.L_x_149) ;  /* 0x0000000000287947 */ /* 0x000fea0003800000 */
.L_x_150:
[----:B------:R-:W-:Y:S01]  /*a290*/  ISETP.NE.AND P0, PT, R89, RZ, PT ;  /* 0x000000ff5900720c */ /* 0x000fe20003f05270 */
[----:B------:R-:W-:-:S12]  /*a2a0*/  BSSY.RECONVERGENT B0, `(.L_x_149) ;  /* 0x0000008000007945 */ /* 0x000fd80003800200 */
[----:B------:R-:W-:Y:S05]  /*a2b0*/  @P0 BRA `(.L_x_151) ;  /* 0x0000000000100947 */ /* 0x000fea0003800000 */
[----:B------:R-:W-:-:S04]  /*a2c0*/  ISETP.NE.U32.AND P0, PT, RZ, UR4, PT ;  /* 0x00000004ff007c0c */ /* 0x000fc8000bf05070 */
[----:B------:R-:W-:-:S13]  /*a2d0*/  ISETP.NE.AND.EX P0, PT, RZ, UR5, PT, P0 ;  /* 0x00000005ff007c0c */ /* 0x000fda000bf05300 */
[----:B------:R-:W-:Y:S05]  /*a2e0*/  @!P0 EXIT ;  /* 0x000000000000894d */ /* 0x000fea0003800000 */
[----:B------:R-:W-:Y:S05]  /*a2f0*/  BRA `(.L_x_152) ;  /* 0x0000000000087947 */ /* 0x000fea0003800000 */
.L_x_151:
[----:B------:R-:W-:-:S13]  /*a300*/  FSETP.NEU.AND P0, PT, R41, RZ, PT ;  /* 0x000000ff2900720b */ /* 0x000fda0003f0d000 */
[----:B------:R-:W-:Y:S05]  /*a310*/  @!P0 EXIT ;  /* 0x000000000000894d */ /* 0x000fea0003800000 */
.L_x_152:
[----:B------:R-:W-:Y:S05]  /*a320*/  BSYNC.RECONVERGENT B0 ;  /* 0x0000000000007941 */ /* 0x000fea0003800200 */
.L_x_149:
[----:B------:R-:W3:Y:S01]  /*a330*/  S2UR UR7, SR_CgaCtaId ;  /* 0x00000000000779c3 */ /* 0x000ee20000008800 */
[----:B------:R-:W-:Y:S01]  /*a340*/  ULEA UR6, UR46, UR43, 0x3 ;  /* 0x0000002b2e067291 */ /* 0x000fe2000f8e18ff */
[----:B------:R-:W-:-:S04]  /*a350*/  DEPBAR.LE SB0, 0x0 ;  /* 0x000080000000791a */ /* 0x000fc80000000000 */
[----:B------:R-:W-:-:S04]  /*a360*/  UIADD3 UR6, UPT, UPT, UR6, 0xa0, URZ ;  /* 0x000000a006067890 */ /* 0x000fc8000fffe0ff */
[----:B---3--:R-:W-:-:S09]  /*a370*/  UPRMT UR6, UR7, 0x654, UR6 ;  /* 0x0000065407067896 */ /* 0x008fd20008000006 */
[----:B------:R-:W-:Y:S01]  /*a380*/  SYNCS.ARRIVE.TRANS64.RED.A1T0 RZ, [UR6], RZ ;  /* 0x000000ffffff79a7 */ /* 0x000fe20008100406 */
[----:B------:R-:W-:Y:S05]  /*a390*/  EXIT ;  /* 0x000000000000794d */ /* 0x000fea0003800000 */
.L_x_24:
[----:B---3--:R3:W4:Y:S02]  /*a3a0*/  SYNCS.PHASECHK.TRANS64.TRYWAIT P0, [R0+URZ+0x140], R3 ;  /* 0x00014003000075a7 */ /* 0x00872400080011ff */
[----:B----4-:R-:W-:Y:S05]  /*a3b0*/  @!P0 NANOSLEEP.SYNCS 0x989680 ;  /* 0x009896800000895d */ /* 0x010fea0003900000 */
[----:B------:R-:W4:Y:S02]  /*a3c0*/  @!P0 SYNCS.PHASECHK.TRANS64 P0, [R0+URZ+0x140], R3 ;  /* 0x00014003000085a7 */ /* 0x000f2400080010ff */
[----:B----4-:R-:W-:Y:S05]  /*a3d0*/  @!P0 BRA `(.L_x_24) ;  /* 0xfffffffc00f08947 */ /* 0x010fea000383ffff */
[----:B------:R-:W-:Y:S05]  /*a3e0*/  BRA `(.L_x_153) ;  /* 0xffffff78009c7947 */ /* 0x000fea000383ffff */
.L_x_27:
[----:B---3--:R-:W-:-:S07]  /*a3f0*/  MOV R0, UR33 ;  /* 0x0000002100007c02 */ /* 0x008fce0008000f00 */
.L_x_154:
[----:B---3--:R3:W4:Y:S02]  /*a400*/  SYNCS.PHASECHK.TRANS64.TRYWAIT P0, [R0+URZ+0x40], R3 ;  /* 0x00004003000075a7 */ /* 0x00872400080011ff */
[----:B----4-:R-:W-:Y:S05]  /*a410*/  @!P0 NANOSLEEP.SYNCS 0x989680 ;  /* 0x009896800000895d */ /* 0x010fea0003900000 */
[----:B------:R-:W4:Y:S02]  /*a420*/  @!P0 SYNCS.PHASECHK.TRANS64 P0, [R0+URZ+0x40], R3 ;  /* 0x00004003000085a7 */ /* 0x000f2400080010ff */
[----:B----4-:R-:W-:Y:S05]  /*a430*/  @!P0 BRA `(.L_x_154) ;  /* 0xfffffffc00f08947 */ /* 0x010fea000383ffff */
[----:B------:R-:W-:Y:S05]  /*a440*/  BRA `(.L_x_26) ;  /* 0xffffff7800ec7947 */ /* 0x000fea000383ffff */
.L_x_34:
[----:B--2---:R-:W-:-:S07]  /*a450*/  MOV R0, UR17 ;  /* 0x0000001100007c02 */ /* 0x004fce0008000f00 */
.L_x_155:
[----:B--2---:R2:W3:Y:S02]  /*a460*/  SYNCS.PHASECHK.TRANS64.TRYWAIT P0, [R0+URZ+0x40], R3 ;  /* 0x00004003000075a7 */ /* 0x0044e400080011ff */
[----:B---3--:R-:W-:Y:S05]  /*a470*/  @!P0 NANOSLEEP.SYNCS 0x989680 ;  /* 0x009896800000895d */ /* 0x008fea0003900000 */
[----:B------:R-:W3:Y:S02]  /*a480*/  @!P0 SYNCS.PHASECHK.TRANS64 P0, [R0+URZ+0x40], R3 ;  /* 0x00004003000085a7 */ /* 0x000ee400080010ff */
[----:B---3--:R-:W-:Y:S05]  /*a490*/  @!P0 BRA `(.L_x_155) ;  /* 0xfffffffc00f08947 */ /* 0x008fea000383ffff */
[----:B------:R-:W-:Y:S05]  /*a4a0*/  BRA `(.L_x_33) ;  /* 0xffffff7c00b87947 */ /* 0x000fea000383ffff */
.L_x_39:
[----:B-1----:R1:W2:Y:S02]  /*a4b0*/  SYNCS.PHASECHK.TRANS64.TRYWAIT P0, [R3+URZ+0xd0], R0 ;  /* 0x0000d000030075a7 */ /* 0x0022a400080011ff */
[----:B--2---:R-:W-:Y:S05]  /*a4c0*/  @!P0 NANOSLEEP.SYNCS 0x989680 ;  /* 0x009896800000895d */ /* 0x004fea0003900000 */
[----:B------:R-:W2:Y:S02]  /*a4d0*/  @!P0 SYNCS.PHASECHK.TRANS64 P0, [R3+URZ+0xd0], R0 ;  /* 0x0000d000030085a7 */ /* 0x000ea400080010ff */
[----:B--2---:R-:W-:Y:S05]  /*a4e0*/  @!P0 BRA `(.L_x_39) ;  /* 0xfffffffc00f08947 */ /* 0x004fea000383ffff */
[----:B------:R-:W-:Y:S05]  /*a4f0*/  BRA `(.L_x_156) ;  /* 0xffffff80005c7947 */ /* 0x000fea000383ffff */
.L_x_43:
[----:B-1----:R-:W-:-:S07]  /*a500*/  MOV R0, UR4 ;  /* 0x0000000400007c02 */ /* 0x002fce0008000f00 */
.L_x_157:
[----:B-1----:R1:W2:Y:S02]  /*a510*/  SYNCS.PHASECHK.TRANS64.TRYWAIT P0, [R0+URZ], R3 ;  /* 0x00000003000075a7 */ /* 0x0022a400080011ff */
[----:B--2---:R-:W-:Y:S05]  /*a520*/  @!P0 NANOSLEEP.SYNCS 0x989680 ;  /* 0x009896800000895d */ /* 0x004fea0003900000 */
[----:B------:R-:W2:Y:S02]  /*a530*/  @!P0 SYNCS.PHASECHK.TRANS64 P0, [R0+URZ], R3 ;  /* 0x00000003000085a7 */ /* 0x000ea400080010ff */
[----:B--2---:R-:W-:Y:S05]  /*a540*/  @!P0 BRA `(.L_x_157) ;  /* 0xfffffffc00f08947 */ /* 0x004fea000383ffff */
[----:B------:R-:W-:Y:S05]  /*a550*/  BRA `(.L_x_158) ;  /* 0xffffff8800087947 */ /* 0x000fea000383ffff */
.L_x_44:
[----:B------:R-:W-:-:S07]  /*a560*/  MOV R0, UR5 ;  /* 0x0000000500007c02 */ /* 0x000fce0008000f00 */
.L_x_159:
[----:B-1----:R1:W2:Y:S02]  /*a570*/  SYNCS.PHASECHK.TRANS64.TRYWAIT P0, [R0+URZ], R3 ;  /* 0x00000003000075a7 */ /* 0x0022a400080011ff */
[----:B--2---:R-:W-:Y:S05]  /*a580*/  @!P0 NANOSLEEP.SYNCS 0x989680 ;  /* 0x009896800000895d */ /* 0x004fea0003900000 */
[----:B------:R-:W2:Y:S02]  /*a590*/  @!P0 SYNCS.PHASECHK.TRANS64 P0, [R0+URZ], R3 ;  /* 0x00000003000085a7 */ /* 0x000ea400080010ff */
[----:B--2---:R-:W-:Y:S05]  /*a5a0*/  @!P0 BRA `(.L_x_159) ;  /* 0xfffffffc00f08947 */ /* 0x004fea000383ffff */
[----:B------:R-:W-:Y:S05]  /*a5b0*/  BRA `(.L_x_160) ;  /* 0xffffff8800147947 */ /* 0x000fea000383ffff */
.L_x_45:
[----:B------:R-:W-:-:S07]  /*a5c0*/  MOV R0, UR5 ;  /* 0x0000000500007c02 */ /* 0x000fce0008000f00 */
.L_x_161:
[----:B-1----:R1:W2:Y:S02]  /*a5d0*/  SYNCS.PHASECHK.TRANS64.TRYWAIT P0, [R0+URZ], R3 ;  /* 0x00000003000075a7 */ /* 0x0022a400080011ff */
[----:B--2---:R-:W-:Y:S05]  /*a5e0*/  @!P0 NANOSLEEP.SYNCS 0x989680 ;  /* 0x009896800000895d */ /* 0x004fea0003900000 */
[----:B------:R-:W2:Y:S02]  /*a5f0*/  @!P0 SYNCS.PHASECHK.TRANS64 P0, [R0+URZ], R3 ;  /* 0x00000003000085a7 */ /* 0x000ea400080010ff */
[----:B--2---:R-:W-:Y:S05]  /*a600*/  @!P0 BRA `(.L_x_161) ;  /* 0xfffffffc00f08947 */ /* 0x004fea000383ffff */
[----:B------:R-:W-:Y:S05]  /*a610*/  BRA `(.L_x_162) ;  /* 0xffffff8800207947 */ /* 0x000fea000383ffff */
.L_x_46:
[----:B------:R-:W-:-:S07]  /*a620*/  MOV R0, UR5 ;  /* 0x0000000500007c02 */ /* 0x000fce0008000f00 */
.L_x_163:
[----:B-1----:R1:W2:Y:S02]  /*a630*/  SYNCS.PHASECHK.TRANS64.TRYWAIT P0, [R0+URZ], R3 ;  /* 0x00000003000075a7 */ /* 0x0022a400080011ff */
[----:B--2---:R-:W-:Y:S05]  /*a640*/  @!P0 NANOSLEEP.SYNCS 0x989680 ;  /* 0x009896800000895d */ /* 0x004fea0003900000 */
[----:B------:R-:W2:Y:S02]  /*a650*/  @!P0 SYNCS.PHASECHK.TRANS64 P0, [R0+URZ], R3 ;  /* 0x00000003000085a7 */ /* 0x000ea400080010ff */
[----:B--2---:R-:W-:Y:S05]  /*a660*/  @!P0 BRA `(.L_x_163) ;  /* 0xfffffffc00f08947 */ /* 0x004fea000383ffff */
[----:B------:R-:W-:Y:S05]  /*a670*/  BRA `(.L_x_164) ;  /* 0xffffff88002c7947 */ /* 0x000fea000383ffff */
.L_x_47:
[----:B------:R-:W-:-:S07]  /*a680*/  MOV R0, UR5 ;  /* 0x0000000500007c02 */ /* 0x000fce0008000f00 */
.L_x_165:
[----:B-1----:R1:W2:Y:S02]  /*a690*/  SYNCS.PHASECHK.TRANS64.TRYWAIT P0, [R0+URZ], R3 ;  /* 0x00000003000075a7 */ /* 0x0022a400080011ff */
[----:B--2---:R-:W-:Y:S05]  /*a6a0*/  @!P0 NANOSLEEP.SYNCS 0x989680 ;  /* 0x009896800000895d */ /* 0x004fea0003900000 */
[----:B------:R-:W2:Y:S02]  /*a6b0*/  @!P0 SYNCS.PHASECHK.TRANS64 P0, [R0+URZ], R3 ;  /* 0x00000003000085a7 */ /* 0x000ea400080010ff */
[----:B--2---:R-:W-:Y:S05]  /*a6c0*/  @!P0 BRA `(.L_x_165) ;  /* 0xfffffffc00f08947 */ /* 0x004fea000383ffff */
[----:B------:R-:W-:Y:S05]  /*a6d0*/  BRA `(.L_x_166) ;  /* 0xffffff8800387947 */ /* 0x000fea000383ffff */
.L_x_48:
[----:B------:R-:W-:-:S07]  /*a6e0*/  MOV R0, UR5 ;  /* 0x0000000500007c02 */ /* 0x000fce0008000f00 */
.L_x_167:
[----:B-1----:R1:W2:Y:S02]  /*a6f0*/  SYNCS.PHASECHK.TRANS64.TRYWAIT P0, [R0+URZ], R3 ;  /* 0x00000003000075a7 */ /* 0x0022a400080011ff */
[----:B--2---:R-:W-:Y:S05]  /*a700*/  @!P0 NANOSLEEP.SYNCS 0x989680 ;  /* 0x009896800000895d */ /* 0x004fea0003900000 */
[----:B------:R-:W2:Y:S02]  /*a710*/  @!P0 SYNCS.PHASECHK.TRANS64 P0, [R0+URZ], R3 ;  /* 0x00000003000085a7 */ /* 0x000ea400080010ff */
[----:B--2---:R-:W-:Y:S05]  /*a720*/  @!P0 BRA `(.L_x_167) ;  /* 0xfffffffc00f08947 */ /* 0x004fea000383ffff */
[----:B------:R-:W-:Y:S05]  /*a730*/  BRA `(.L_x_168) ;  /* 0xffffff8800447947 */ /* 0x000fea000383ffff */
.L_x_49:
[----:B------:R-:W-:-:S07]  /*a740*/  MOV R0, UR5 ;  /* 0x0000000500007c02 */ /* 0x000fce0008000f00 */
.L_x_169:
[----:B-1----:R1:W2:Y:S02]  /*a750*/  SYNCS.PHASECHK.TRANS64.TRYWAIT P0, [R0+URZ], R3 ;  /* 0x00000003000075a7 */ /* 0x0022a400080011ff */
[----:B--2---:R-:W-:Y:S05]  /*a760*/  @!P0 NANOSLEEP.SYNCS 0x989680 ;  /* 0x009896800000895d */ /* 0x004fea0003900000 */
[----:B------:R-:W2:Y:S02]  /*a770*/  @!P0 SYNCS.PHASECHK.TRANS64 P0, [R0+URZ], R3 ;  /* 0x00000003000085a7 */ /* 0x000ea400080010ff */
[----:B--2---:R-:W-:Y:S05]  /*a780*/  @!P0 BRA `(.L_x_169) ;  /* 0xfffffffc00f08947 */ /* 0x004fea000383ffff */
[----:B------:R-:W-:Y:S05]  /*a790*/  BRA `(.L_x_170) ;  /* 0xffffff8800507947 */ /* 0x000fea000383ffff */
.L_x_52:
[----:B-1----:R1:W2:Y:S02]  /*a7a0*/  SYNCS.PHASECHK.TRANS64.TRYWAIT P0, [R2+URZ+0x130], R5 ;  /* 0x00013005020075a7 */ /* 0x0022a400080011ff */
[----:B--2---:R-:W-:Y:S05]  /*a7b0*/  @!P0 NANOSLEEP.SYNCS 0x989680 ;  /* 0x009896800000895d */ /* 0x004fea0003900000 */
[----:B------:R-:W2:Y:S02]  /*a7c0*/  @!P0 SYNCS.PHASECHK.TRANS64 P0, [R2+URZ+0x130], R5 ;  /* 0x00013005020085a7 */ /* 0x000ea400080010ff */
[----:B--2---:R-:W-:Y:S05]  /*a7d0*/  @!P0 BRA `(.L_x_52) ;  /* 0xfffffffc00f08947 */ /* 0x004fea000383ffff */
[----:B------:R-:W-:Y:S05]  /*a7e0*/  BRA `(.L_x_171) ;  /* 0xffffff8800b47947 */ /* 0x000fea000383ffff */
.L_x_53:
[----:B------:R-:W-:-:S07]  /*a7f0*/  MOV R2, UR4 ;  /* 0x0000000400027c02 */ /* 0x000fce0008000f00 */
.L_x_172:
[----:B-1----:R1:W2:Y:S02]  /*a800*/  SYNCS.PHASECHK.TRANS64.TRYWAIT P0, [R2+URZ+0xe0], R5 ;  /* 0x0000e005020075a7 */ /* 0x0022a400080011ff */
[----:B--2---:R-:W-:Y:S05]  /*a810*/  @!P0 NANOSLEEP.SYNCS 0x989680 ;  /* 0x009896800000895d */ /* 0x004fea0003900000 */
[----:B------:R-:W2:Y:S02]  /*a820*/  @!P0 SYNCS.PHASECHK.TRANS64 P0, [R2+URZ+0xe0], R5 ;  /* 0x0000e005020085a7 */ /* 0x000ea400080010ff */
[----:B--2---:R-:W-:Y:S05]  /*a830*/  @!P0 BRA `(.L_x_172) ;  /* 0xfffffffc00f08947 */ /* 0x004fea000383ffff */
[----:B------:R-:W-:Y:S05]  /*a840*/  BRA `(.L_x_173) ;  /* 0xffffff8800c47947 */ /* 0x000fea000383ffff */
.L_x_54:
[----:B-1----:R1:W2:Y:S02]  /*a850*/  SYNCS.PHASECHK.TRANS64.TRYWAIT P1, [R2+URZ+0xd0], R5 ;  /* 0x0000d005020075a7 */ /* 0x0022a400080211ff */
[----:B--2---:R-:W-:Y:S05]  /*a860*/  @!P1 NANOSLEEP.SYNCS 0x989680 ;  /* 0x009896800000995d */ /* 0x004fea0003900000 */
[----:B------:R-:W2:Y:S02]  /*a870*/  @!P1 SYNCS.PHASECHK.TRANS64 P1, [R2+URZ+0xd0], R5 ;  /* 0x0000d005020095a7 */ /* 0x000ea400080210ff */
[----:B--2---:R-:W-:Y:S05]  /*a880*/  @!P1 BRA `(.L_x_54) ;  /* 0xfffffffc00f09947 */ /* 0x004fea000383ffff */
[----:B------:R-:W-:Y:S05]  /*a890*/  BRA `(.L_x_174) ;  /* 0xffffff8800f47947 */ /* 0x000fea000383ffff */
.L_x_57:
[----:B------:R-:W-:-:S07]  /*a8a0*/  MOV R0, UR4 ;  /* 0x0000000400007c02 */ /* 0x000fce0008000f00 */
.L_x_175:
[----:B-1----:R1:W2:Y:S02]  /*a8b0*/  SYNCS.PHASECHK.TRANS64.TRYWAIT P0, [R0+URZ+0xe0], R3 ;  /* 0x0000e003000075a7 */ /* 0x0022a400080011ff */
[----:B--2---:R-:W-:Y:S05]  /*a8c0*/  @!P0 NANOSLEEP.SYNCS 0x989680 ;  /* 0x009896800000895d */ /* 0x004fea0003900000 */
[----:B------:R-:W2:Y:S02]  /*a8d0*/  @!P0 SYNCS.PHASECHK.TRANS64 P0, [R0+URZ+0xe0], R3 ;  /* 0x0000e003000085a7 */ /* 0x000ea400080010ff */
[----:B--2---:R-:W-:Y:S05]  /*a8e0*/  @!P0 BRA `(.L_x_175) ;  /* 0xfffffffc00f08947 */ /* 0x004fea000383ffff */
[----:B------:R-:W-:Y:S05]  /*a8f0*/  BRA `(.L_x_56) ;  /* 0xffffff8c00487947 */ /* 0x000fea000383ffff */
.L_x_66:
[----:B-1----:R-:W-:-:S04]  /*a900*/  MOV R0, UR5 ;  /* 0x0000000500007c02 */ /* 0x002fc80008000f00 */
[----:B------:R1:W2:Y:S03]  /*a910*/  SYNCS.PHASECHK.TRANS64.TRYWAIT P0, [R0+URZ+0x8], R7 ;  /* 0x00000807000075a7 */ /* 0x0002a600080011ff */
[----:B--2---:R-:W-:Y:S05]  /*a920*/  @!P0 NANOSLEEP.SYNCS 0x989680 ;  /* 0x009896800000895d */ /* 0x004fea0003900000 */
[----:B------:R-:W2:Y:S02]  /*a930*/  @!P0 SYNCS.PHASECHK.TRANS64 P0, [R0+URZ+0x8], R7 ;  /* 0x00000807000085a7 */ /* 0x000ea400080010ff */
[----:B--2---:R-:W-:Y:S05]  /*a940*/  @!P0 BRA `(.L_x_66) ;  /* 0xfffffffc00ec8947 */ /* 0x004fea000383ffff */
[----:B------:R-:W-:Y:S05]  /*a950*/  BRA `(.L_x_65) ;  /* 0xffffff9000007947 */ /* 0x000fea000383ffff */
.L_x_68:
[----:B------:R-:W-:Y:S01]  /*a960*/  BSSY B0, `(.L_x_176) ;  /* 0x0000006000007945 */ /* 0x000fe20003800000 */
[----:B------:R-:W-:-:S07]  /*a970*/  MOV R15, 0xffffffff ;  /* 0xffffffff000f7802 */ /* 0x000fce0000000f00 */
[----:B-1---5:R-:W-:Y:S05]  /*a980*/  WARPSYNC.COLLECTIVE R15, `(.L_x_177) ;  /* 0x000000000f0c7348 */ /* 0x022fea0003c00000 */
[----:B------:R-:W-:Y:S02]  /*a990*/  ELECT P6, UR79, PT ;  /* 0x00000000004f782f */ /* 0x000fe400038c0000 */
[----:B------:R-:W-:Y:S01]  /*a9a0*/  MOV R14, UR79 ;  /* 0x0000004f000e7c02 */ /* 0x000fe20008000f00 */
[----:B-1---5:R-:W-:Y:S10]  /*a9b0*/  ENDCOLLECTIVE ;  /* 0x000000000000791b */ /* 0x022ff40003800000 */
.L_x_177:
[----:B------:R-:W-:Y:S05]  /*a9c0*/  BSYNC B0 ;  /* 0x0000000000007941 */ /* 0x000fea0003800000 */
.L_x_176:
[----:B------:R-:W-:Y:S01]  /*a9d0*/  PLOP3.LUT P0, PT, P6, PT, PT, 0x80, 0x8 ;  /* 0x000000000008781c */ /* 0x000fe2000370f070 */
[----:B------:R-:W-:-:S12]  /*a9e0*/  BRA `(.L_x_178) ;  /* 0xffffff90002c7947 */ /* 0x000fd8000383ffff */
.L_x_70:
[----:B-1----:R-:W-:-:S04]  /*a9f0*/  MOV R0, UR5 ;  /* 0x0000000500007c02 */ /* 0x002fc80008000f00 */
[----:B------:R1:W2:Y:S03]  /*aa00*/  SYNCS.PHASECHK.TRANS64.TRYWAIT P0, [R0+URZ+0x8], R5 ;  /* 0x00000805000075a7 */ /* 0x0002a600080011ff */
[----:B--2---:R-:W-:Y:S05]  /*aa10*/  @!P0 NANOSLEEP.SYNCS 0x989680 ;  /* 0x009896800000895d */ /* 0x004fea0003900000 */
[----:B------:R-:W2:Y:S02]  /*aa20*/  @!P0 SYNCS.PHASECHK.TRANS64 P0, [R0+URZ+0x8], R5 ;  /* 0x00000805000085a7 */ /* 0x000ea400080010ff */
[----:B--2---:R-:W-:Y:S05]  /*aa30*/  @!P0 BRA `(.L_x_70) ;  /* 0xfffffffc00ec8947 */ /* 0x004fea000383ffff */
[----:B------:R-:W-:Y:S05]  /*aa40*/  BRA `(.L_x_69) ;  /* 0xffffff9000307947 */ /* 0x000fea000383ffff */
.L_x_71:
[----:B-1----:R1:W2:Y:S02]  /*aa50*/  SYNCS.PHASECHK.TRANS64.TRYWAIT P0, [R0+URZ+0xd0], R5 ;  /* 0x0000d005000075a7 */ /* 0x0022a400080011ff */
[----:B--2---:R-:W-:Y:S05]  /*aa60*/  @!P0 NANOSLEEP.SYNCS 0x989680 ;  /* 0x009896800000895d */ /* 0x004fea0003900000 */
[----:B------:R-:W2:Y:S02]  /*aa70*/  @!P0 SYNCS.PHASECHK.TRANS64 P0, [R0+URZ+0xd0], R5 ;  /* 0x0000d005000085a7 */ /* 0x000ea400080010ff */
[----:B--2---:R-:W-:Y:S05]  /*aa80*/  @!P0 BRA `(.L_x_71) ;  /* 0xfffffffc00f08947 */ /* 0x004fea000383ffff */
[----:B------:R-:W-:Y:S05]  /*aa90*/  BRA `(.L_x_179) ;  /* 0xffffff94001c7947 */ /* 0x000fea000383ffff */
.L_x_73:
[----:B------:R-:W-:-:S07]  /*aaa0*/  MOV R0, UR31 ;  /* 0x0000001f00007c02 */ /* 0x000fce0008000f00 */
.L_x_180:
[----:B-1----:R1:W2:Y:S02]  /*aab0*/  SYNCS.PHASECHK.TRANS64.TRYWAIT P0, [R0+URZ+0x110], R5 ;  /* 0x00011005000075a7 */ /* 0x0022a400080011ff */
[----:B--2---:R-:W-:Y:S05]  /*aac0*/  @!P0 NANOSLEEP.SYNCS 0x989680 ;  /* 0x009896800000895d */ /* 0x004fea0003900000 */
[----:B------:R-:W2:Y:S02]  /*aad0*/  @!P0 SYNCS.PHASECHK.TRANS64 P0, [R0+URZ+0x110], R5 ;  /* 0x00011005000085a7 */ /* 0x000ea400080010ff */
[----:B--2---:R-:W-:Y:S05]  /*aae0*/  @!P0 BRA `(.L_x_180) ;  /* 0xfffffffc00f08947 */ /* 0x004fea000383ffff */
[----:B------:R-:W-:Y:S05]  /*aaf0*/  BRA `(.L_x_181) ;  /* 0xffffff9400687947 */ /* 0x000fea000383ffff */
.L_x_76:
[----:B------:R-:W-:Y:S07]  /*ab00*/  MOV R0, UR5 ;  /* 0x0000000500007c02 */ /* 0x000fee0008000f00 */
.L_x_182:
[----:B-1----:R1:W2:Y:S02]  /*ab10*/  SYNCS.PHASECHK.TRANS64.TRYWAIT P0, [R0+URZ], R5 ;  /* 0x00000005000075a7 */ /* 0x0022a400080011ff */
[----:B--2---:R-:W-:Y:S05]  /*ab20*/  @!P0 NANOSLEEP.SYNCS 0x989680 ;  /* 0x009896800000895d */ /* 0x004fea0003900000 */
[----:B------:R-:W2:Y:S02]  /*ab30*/  @!P0 SYNCS.PHASECHK.TRANS64 P0, [R0+URZ], R5 ;  /* 0x00000005000085a7 */ /* 0x000ea400080010ff */
[----:B--2---:R-:W-:Y:S05]  /*ab40*/  @!P0 BRA `(.L_x_182) ;  /* 0xfffffffc00f08947 */ /* 0x004fea000383ffff */
[----:B------:R-:W-:Y:S05]  /*ab50*/  BRA `(.L_x_75) ;  /* 0xffffff94007c7947 */ /* 0x000fea000383ffff */
.L_x_80:
[----:B-1----:R-:W-:-:S07]  /*ab60*/  MOV R0, UR4 ;  /* 0x0000000400007c02 */ /* 0x002fce0008000f00 */
.L_x_183:
[----:B-1----:R1:W2:Y:S02]  /*ab70*/  SYNCS.PHASECHK.TRANS64.TRYWAIT P0, [R0+URZ], R3 ;  /* 0x00000003000075a7 */ /* 0x0022a400080011ff */
[----:B--2---:R-:W-:Y:S05]  /*ab80*/  @!P0 NANOSLEEP.SYNCS 0x989680 ;  /* 0x009896800000895d */ /* 0x004fea0003900000 */
[----:B------:R-:W2:Y:S02]  /*ab90*/  @!P0 SYNCS.PHASECHK.TRANS64 P0, [R0+URZ], R3 ;  /* 0x00000003000085a7 */ /* 0x000ea400080010ff */
[----:B--2---:R-:W-:Y:S05]  /*aba0*/  @!P0 BRA `(.L_x_183) ;  /* 0xfffffffc00f08947 */ /* 0x004fea000383ffff */
[----:B------:R-:W-:Y:S05]  /*abb0*/  BRA `(.L_x_184) ;  /* 0xffffff9800707947 */ /* 0x000fea000383ffff */
.L_x_81:
[----:B------:R-:W-:-:S07]  /*abc0*/  MOV R0, UR5 ;  /* 0x0000000500007c02 */ /* 0x000fce0008000f00 */
.L_x_185:
[----:B-1----:R1:W2:Y:S02]  /*abd0*/  SYNCS.PHASECHK.TRANS64.TRYWAIT P0, [R0+URZ], R3 ;  /* 0x00000003000075a7 */ /* 0x0022a400080011ff */
[----:B--2---:R-:W-:Y:S05]  /*abe0*/  @!P0 NANOSLEEP.SYNCS 0x989680 ;  /* 0x009896800000895d */ /* 0x004fea0003900000 */
[----:B------:R-:W2:Y:S02]  /*abf0*/  @!P0 SYNCS.PHASECHK.TRANS64 P0, [R0+URZ], R3 ;  /* 0x00000003000085a7 */ /* 0x000ea400080010ff */
[----:B--2---:R-:W-:Y:S05]  /*ac00*/  @!P0 BRA `(.L_x_185) ;  /* 0xfffffffc00f08947 */ /* 0x004fea000383ffff */
[----:B------:R-:W-:Y:S05]  /*ac10*/  BRA `(.L_x_186) ;  /* 0xffffff98007c7947 */ /* 0x000fea000383ffff */
.L_x_82:
[----:B------:R-:W-:-:S07]  /*ac20*/  MOV R0, UR5 ;  /* 0x0000000500007c02 */ /* 0x000fce0008000f00 */
.L_x_187:
[----:B-1----:R1:W2:Y:S02]  /*ac30*/  SYNCS.PHASECHK.TRANS64.TRYWAIT P0, [R0+URZ], R3 ;  /* 0x00000003000075a7 */ /* 0x0022a400080011ff */
[----:B--2---:R-:W-:Y:S05]  /*ac40*/  @!P0 NANOSLEEP.SYNCS 0x989680 ;  /* 0x009896800000895d */ /* 0x004fea0003900000 */
[----:B------:R-:W2:Y:S02]  /*ac50*/  @!P0 SYNCS.PHASECHK.TRANS64 P0, [R0+URZ], R3 ;  /* 0x00000003000085a7 */ /* 0x000ea400080010ff */
[----:B--2---:R-:W-:Y:S05]  /*ac60*/  @!P0 BRA `(.L_x_187) ;  /* 0xfffffffc00f08947 */ /* 0x004fea000383ffff */
[----:B------:R-:W-:Y:S05]  /*ac70*/  BRA `(.L_x_188) ;  /* 0xffffff9800887947 */ /* 0x000fea000383ffff */
.L_x_85:
[----:B------:R-:W-:-:S07]  /*ac80*/  MOV R0, UR26 ;  /* 0x0000001a00007c02 */ /* 0x000fce0008000f00 */
.L_x_189:
[----:B-1----:R1:W2:Y:S02]  /*ac90*/  SYNCS.PHASECHK.TRANS64.TRYWAIT P1, [R0+URZ+0x150], R3 ;  /* 0x00015003000075a7 */ /* 0x0022a400080211ff */
[----:B--2---:R-:W-:Y:S05]  /*aca0*/  @!P1 NANOSLEEP.SYNCS 0x989680 ;  /* 0x009896800000995d */ /* 0x004fea0003900000 */
[----:B------:R-:W2:Y:S02]  /*acb0*/  @!P1 SYNCS.PHASECHK.TRANS64 P1, [R0+URZ+0x150], R3 ;  /* 0x00015003000095a7 */ /* 0x000ea400080210ff */
[----:B--2---:R-:W-:Y:S05]  /*acc0*/  @!P1 BRA `(.L_x_189) ;  /* 0xfffffffc00f09947 */ /* 0x004fea000383ffff */
[----:B------:R-:W-:Y:S05]  /*acd0*/  BRA `(.L_x_190) ;  /* 0xffffff9800d47947 */ /* 0x000fea000383ffff */
.L_x_90:
[----:B--2---:R2:W3:Y:S02]  /*ace0*/  SYNCS.PHASECHK.TRANS64.TRYWAIT P0, [R12+URZ+0xd0], R9 ;  /* 0x0000d0090c0075a7 */ /* 0x0044e400080011ff */
[----:B---3--:R-:W-:Y:S05]  /*acf0*/  @!P0 NANOSLEEP.SYNCS 0x989680 ;  /* 0x009896800000895d */ /* 0x008fea0003900000 */
[----:B------:R-:W3:Y:S02]  /*ad00*/  @!P0 SYNCS.PHASECHK.TRANS64 P0, [R12+URZ+0xd0], R9 ;  /* 0x0000d0090c0085a7 */ /* 0x000ee400080010ff */
[----:B---3--:R-:W-:Y:S05]  /*ad10*/  @!P0 BRA `(.L_x_90) ;  /* 0xfffffffc00f08947 */ /* 0x008fea000383ffff */
[----:B------:R-:W-:Y:S05]  /*ad20*/  BRA `(.L_x_191) ;  /* 0xffffffa0000c7947 */ /* 0x000fea000383ffff */
.L_x_93:
[----:B------:R-:W-:Y:S07]  /*ad30*/  MOV R0, UR21 ;  /* 0x0000001500007c02 */ /* 0x000fee0008000f00 */
.L_x_192:
[----:B--2---:R2:W3:Y:S02]  /*ad40*/  SYNCS.PHASECHK.TRANS64.TRYWAIT P2, [R0+URZ+0xc8], R11 ;  /* 0x0000c80b000075a7 */ /* 0x0044e400080411ff */
[----:B---3--:R-:W-:Y:S05]  /*ad50*/  @!P2 NANOSLEEP.SYNCS 0x989680 ;  /* 0x009896800000a95d */ /* 0x008fea0003900000 */
[----:B------:R-:W3:Y:S02]  /*ad60*/  @!P2 SYNCS.PHASECHK.TRANS64 P2, [R0+URZ+0xc8], R11 ;  /* 0x0000c80b0000a5a7 */ /* 0x000ee400080410ff */
[----:B---3--:R-:W-:Y:S05]  /*ad70*/  @!P2 BRA `(.L_x_192) ;  /* 0xfffffffc00f0a947 */ /* 0x008fea000383ffff */
[----:B------:R-:W-:Y:S05]  /*ad80*/  BRA `(.L_x_92) ;  /* 0xffffffa400747947 */ /* 0x000fea000383ffff */
.L_x_96:
[----:B--2---:R-:W-:Y:S07]  /*ad90*/  MOV R0, UR21 ;  /* 0x0000001500007c02 */ /* 0x004fee0008000f00 */
.L_x_193:
[----:B--2---:R2:W3:Y:S02]  /*ada0*/  SYNCS.PHASECHK.TRANS64.TRYWAIT P0, [R0+URZ+0xa0], R9 ;  /* 0x0000a009000075a7 */ /* 0x0044e400080011ff */
[----:B---3--:R-:W-:Y:S05]  /*adb0*/  @!P0 NANOSLEEP.SYNCS 0x989680 ;  /* 0x009896800000895d */ /* 0x008fea0003900000 */
[----:B------:R-:W3:Y:S02]  /*adc0*/  @!P0 SYNCS.PHASECHK.TRANS64 P0, [R0+URZ+0xa0], R9 ;  /* 0x0000a009000085a7 */ /* 0x000ee400080010ff */
[----:B---3--:R-:W-:Y:S05]  /*add0*/  @!P0 BRA `(.L_x_193) ;  /* 0xfffffffc00f08947 */ /* 0x008fea000383ffff */
[----:B------:R-:W-:Y:S05]  /*ade0*/  BRA `(.L_x_194) ;  /* 0xffffffa400d07947 */ /* 0x000fea000383ffff */
.L_x_97:
[----:B------:R-:W-:Y:S07]  /*adf0*/  MOV R0, UR21 ;  /* 0x0000001500007c02 */ /* 0x000fee0008000f00 */
.L_x_195:
[----:B--2---:R2:W3:Y:S02]  /*ae00*/  SYNCS.PHASECHK.TRANS64.TRYWAIT P0, [R0+URZ+0xa8], R9 ;  /* 0x0000a809000075a7 */ /* 0x0044e400080011ff */
[----:B---3--:R-:W-:Y:S05]  /*ae10*/  @!P0 NANOSLEEP.SYNCS 0x989680 ;  /* 0x009896800000895d */ /* 0x008fea0003900000 */
[----:B------:R-:W3:Y:S02]  /*ae20*/  @!P0 SYNCS.PHASECHK.TRANS64 P0, [R0+URZ+0xa8], R9 ;  /* 0x0000a809000085a7 */ /* 0x000ee400080010ff */
[----:B---3--:R-:W-:Y:S05]  /*ae30*/  @!P0 BRA `(.L_x_195) ;  /* 0xfffffffc00f08947 */ /* 0x008fea000383ffff */
[----:B------:R-:W-:Y:S05]  /*ae40*/  BRA `(.L_x_196) ;  /* 0xffffffa800287947 */ /* 0x000fea000383ffff */
.L_x_98:
[----:B------:R-:W-:Y:S07]  /*ae50*/  MOV R0, UR21 ;  /* 0x0000001500007c02 */ /* 0x000fee0008000f00 */
.L_x_197:
[----:B--2---:R2:W3:Y:S02]  /*ae60*/  SYNCS.PHASECHK.TRANS64.TRYWAIT P0, [R0+URZ+0xb0], R9 ;  /* 0x0000b009000075a7 */ /* 0x0044e400080011ff */
[----:B---3--:R-:W-:Y:S05]  /*ae70*/  @!P0 NANOSLEEP.SYNCS 0x989680 ;  /* 0x009896800000895d */ /* 0x008fea0003900000 */
[----:B------:R-:W3:Y:S02]  /*ae80*/  @!P0 SYNCS.PHASECHK.TRANS64 P0, [R0+URZ+0xb0], R9 ;  /* 0x0000b009000085a7 */ /* 0x000ee400080010ff */
[----:B---3--:R-:W-:Y:S05]  /*ae90*/  @!P0 BRA `(.L_x_197) ;  /* 0xfffffffc00f08947 */ /* 0x008fea000383ffff */
[----:B------:R-:W-:Y:S05]  /*aea0*/  BRA `(.L_x_198) ;  /* 0xffffffa800847947 */ /* 0x000fea000383ffff */
.L_x_99:
[----:B------:R-:W-:Y:S07]  /*aeb0*/  MOV R0, UR21 ;  /* 0x0000001500007c02 */ /* 0x000fee0008000f00 */
.L_x_199:
[----:B--2---:R2:W3:Y:S02]  /*aec0*/  SYNCS.PHASECHK.TRANS64.TRYWAIT P0, [R0+URZ+0xb8], R9 ;  /* 0x0000b809000075a7 */ /* 0x0044e400080011ff */
[----:B---3--:R-:W-:Y:S05]  /*aed0*/  @!P0 NANOSLEEP.SYNCS 0x989680 ;  /* 0x009896800000895d */ /* 0x008fea0003900000 */
[----:B------:R-:W3:Y:S02]  /*aee0*/  @!P0 SYNCS.PHASECHK.TRANS64 P0, [R0+URZ+0xb8], R9 ;  /* 0x0000b809000085a7 */ /* 0x000ee400080010ff */
[----:B---3--:R-:W-:Y:S05]  /*aef0*/  @!P0 BRA `(.L_x_199) ;  /* 0xfffffffc00f08947 */ /* 0x008fea000383ffff */
[----:B------:R-:W-:Y:S05]  /*af00*/  BRA `(.L_x_200) ;  /* 0xffffffa800e07947 */ /* 0x000fea000383ffff */
.L_x_101:
[----:B------:R-:W-:-:S07]  /*af10*/  MOV R0, UR21 ;  /* 0x0000001500007c02 */ /* 0x000fce0008000f00 */
.L_x_201:
[----:B--2---:R2:W4:Y:S02]  /*af20*/  SYNCS.PHASECHK.TRANS64.TRYWAIT P0, [R0+URZ+0xa0], R3 ;  /* 0x0000a003000075a7 */ /* 0x00452400080011ff */
[----:B----4-:R-:W-:Y:S05]  /*af30*/  @!P0 NANOSLEEP.SYNCS 0x989680 ;  /* 0x009896800000895d */ /* 0x010fea0003900000 */
[----:B------:R-:W4:Y:S02]  /*af40*/  @!P0 SYNCS.PHASECHK.TRANS64 P0, [R0+URZ+0xa0], R3 ;  /* 0x0000a003000085a7 */ /* 0x000f2400080010ff */
[----:B----4-:R-:W-:Y:S05]  /*af50*/  @!P0 BRA `(.L_x_201) ;  /* 0xfffffffc00f08947 */ /* 0x010fea000383ffff */
[----:B------:R-:W-:Y:S05]  /*af60*/  BRA `(.L_x_202) ;  /* 0xffffffac00707947 */ /* 0x000fea000383ffff */
.L_x_102:
[----:B--2---:R-:W-:-:S07]  /*af70*/  MOV R0, UR21 ;  /* 0x0000001500007c02 */ /* 0x004fce0008000f00 */
.L_x_203:
[----:B--2---:R2:W4:Y:S02]  /*af80*/  SYNCS.PHASECHK.TRANS64.TRYWAIT P0, [R0+URZ+0xa8], R3 ;  /* 0x0000a803000075a7 */ /* 0x00452400080011ff */
[----:B----4-:R-:W-:Y:S05]  /*af90*/  @!P0 NANOSLEEP.SYNCS 0x989680 ;  /* 0x009896800000895d */ /* 0x010fea0003900000 */
[----:B------:R-:W4:Y:S02]  /*afa0*/  @!P0 SYNCS.PHASECHK.TRANS64 P0, [R0+URZ+0xa8], R3 ;  /* 0x0000a803000085a7 */ /* 0x000f2400080010ff */
[----:B----4-:R-:W-:Y:S05]  /*afb0*/  @!P0 BRA `(.L_x_203) ;  /* 0xfffffffc00f08947 */ /* 0x010fea000383ffff */
[----:B------:R-:W-:Y:S05]  /*afc0*/  BRA `(.L_x_204) ;  /* 0xffffffac00607947 */ /* 0x000fea000383ffff */
.L_x_103:
[----:B--2---:R-:W-:-:S07]  /*afd0*/  MOV R0, UR21 ;  /* 0x0000001500007c02 */ /* 0x004fce0008000f00 */
.L_x_205:
[----:B--2---:R2:W4:Y:S02]  /*afe0*/  SYNCS.PHASECHK.TRANS64.TRYWAIT P0, [R0+URZ+0xb0], R3 ;  /* 0x0000b003000075a7 */ /* 0x00452400080011ff */
[----:B----4-:R-:W-:Y:S05]  /*aff0*/  @!P0 NANOSLEEP.SYNCS 0x989680 ;  /* 0x009896800000895d */ /* 0x010fea0003900000 */
[----:B------:R-:W4:Y:S02]  /*b000*/  @!P0 SYNCS.PHASECHK.TRANS64 P0, [R0+URZ+0xb0], R3 ;  /* 0x0000b003000085a7 */ /* 0x000f2400080010ff */
[----:B----4-:R-:W-:Y:S05]  /*b010*/  @!P0 BRA `(.L_x_205) ;  /* 0xfffffffc00f08947 */ /* 0x010fea000383ffff */
[----:B------:R-:W-:Y:S05]  /*b020*/  BRA `(.L_x_206) ;  /* 0xffffffac00507947 */ /* 0x000fea000383ffff */
.L_x_105:
[----:B--2---:R2:W3:Y:S02]  /*b030*/  SYNCS.PHASECHK.TRANS64.TRYWAIT P0, [R3+URZ+0xd0], R0 ;  /* 0x0000d000030075a7 */ /* 0x0044e400080011ff */
[----:B---3--:R-:W-:Y:S05]  /*b040*/  @!P0 NANOSLEEP.SYNCS 0x989680 ;  /* 0x009896800000895d */ /* 0x008fea0003900000 */
[----:B------:R-:W3:Y:S02]  /*b050*/  @!P0 SYNCS.PHASECHK.TRANS64 P0, [R3+URZ+0xd0], R0 ;  /* 0x0000d000030085a7 */ /* 0x000ee400080010ff */
[----:B---3--:R-:W-:Y:S05]  /*b060*/  @!P0 BRA `(.L_x_105) ;  /* 0xfffffffc00f08947 */ /* 0x008fea000383ffff */
[----:B------:R-:W-:Y:S05]  /*b070*/  BRA `(.L_x_207) ;  /* 0xffffffb000287947 */ /* 0x000fea000383ffff */
.L_x_116:
[----:B-1----:R-:W-:Y:S04]  /*b080*/  MOV R2, UR43 ;  /* 0x0000002b00027c02 */ /* 0x002fe80008000f00 */
[----:B------:R1:W2:Y:S03]  /*b090*/  SYNCS.PHASECHK.TRANS64.TRYWAIT P0, [R2+URZ+0x80], R3 ;  /* 0x00008003020075a7 */ /* 0x0002a600080011ff */
[----:B--2---:R-:W-:Y:S05]  /*b0a0*/  @!P0 NANOSLEEP.SYNCS 0x989680 ;  /* 0x009896800000895d */ /* 0x004fea0003900000 */
[----:B------:R-:W2:Y:S02]  /*b0b0*/  @!P0 SYNCS.PHASECHK.TRANS64 P0, [R2+URZ+0x80], R3 ;  /* 0x00008003020085a7 */ /* 0x000ea400080010ff */
[----:B--2---:R-:W-:Y:S05]  /*b0c0*/  @!P0 BRA `(.L_x_116) ;  /* 0xfffffffc00ec8947 */ /* 0x004fea000383ffff */
[----:B------:R-:W-:Y:S05]  /*b0d0*/  BRA `(.L_x_115) ;  /* 0xffffffbc007c7947 */ /* 0x000fea000383ffff */
.L_x_118:
[----:B-1----:R1:W3:Y:S02]  /*b0e0*/  SYNCS.PHASECHK.TRANS64.TRYWAIT P1, [R101+URZ+0xf0], R0 ;  /* 0x0000f000650075a7 */ /* 0x0022e400080211ff */
[----:B---3--:R-:W-:Y:S05]  /*b0f0*/  @!P1 NANOSLEEP.SYNCS 0x989680 ;  /* 0x009896800000995d */ /* 0x008fea0003900000 */
[----:B------:R-:W3:Y:S02]  /*b100*/  @!P1 SYNCS.PHASECHK.TRANS64 P1, [R101+URZ+0xf0], R0 ;  /* 0x0000f000650095a7 */ /* 0x000ee400080210ff */
[----:B---3--:R-:W-:Y:S05]  /*b110*/  @!P1 BRA `(.L_x_118) ;  /* 0xfffffffc00f09947 */ /* 0x008fea000383ffff */
[----:B------:R-:W-:Y:S05]  /*b120*/  BRA `(.L_x_117) ;  /* 0xffffffbc00a47947 */ /* 0x000fea000383ffff */
.L_x_127:
[----:B---3--:R3:W4:Y:S02]  /*b130*/  SYNCS.PHASECHK.TRANS64.TRYWAIT P0, [R3+URZ+0x80], R0 ;  /* 0x00008000030075a7 */ /* 0x00872400080011ff */
[----:B----4-:R-:W-:Y:S05]  /*b140*/  @!P0 NANOSLEEP.SYNCS 0x989680 ;  /* 0x009896800000895d */ /* 0x010fea0003900000 */
[----:B------:R-:W4:Y:S02]  /*b150*/  @!P0 SYNCS.PHASECHK.TRANS64 P0, [R3+URZ+0x80], R0 ;  /* 0x00008000030085a7 */ /* 0x000f2400080010ff */
[----:B----4-:R-:W-:Y:S05]  /*b160*/  @!P0 BRA `(.L_x_127) ;  /* 0xfffffffc00f08947 */ /* 0x010fea000383ffff */
[----:B------:R-:W-:Y:S05]  /*b170*/  BRA `(.L_x_126) ;  /* 0xffffffc800907947 */ /* 0x000fea000383ffff */
.L_x_135:
[----:B-1----:R1:W3:Y:S02]  /*b180*/  SYNCS.PHASECHK.TRANS64.TRYWAIT P0, [R62+URZ+0x80], R5 ;  /* 0x000080053e0075a7 */ /* 0x0022e400080011ff */
[----:B---3--:R-:W-:Y:S05]  /*b190*/  @!P0 NANOSLEEP.SYNCS 0x989680 ;  /* 0x009896800000895d */ /* 0x008fea0003900000 */
[----:B------:R-:W3:Y:S02]  /*b1a0*/  @!P0 SYNCS.PHASECHK.TRANS64 P0, [R62+URZ+0x80], R5 ;  /* 0x000080053e0085a7 */ /* 0x000ee400080010ff */
[----:B---3--:R-:W-:Y:S05]  /*b1b0*/  @!P0 BRA `(.L_x_135) ;  /* 0xfffffffc00f08947 */ /* 0x008fea000383ffff */
[----:B------:R-:W-:Y:S05]  /*b1c0*/  BRA `(.L_x_134) ;  /* 0xffffffd400a47947 */ /* 0x000fea000383ffff */
.L_x_143:
[----:B-1----:R1:W4:Y:S02]  /*b1d0*/  SYNCS.PHASECHK.TRANS64.TRYWAIT P0, [R62+URZ+0x80], R5 ;  /* 0x000080053e0075a7 */ /* 0x00232400080011ff */
[----:B----4-:R-:W-:Y:S05]  /*b1e0*/  @!P0 NANOSLEEP.SYNCS 0x989680 ;  /* 0x009896800000895d */ /* 0x010fea0003900000 */
[----:B------:R-:W4:Y:S02]  /*b1f0*/  @!P0 SYNCS.PHASECHK.TRANS64 P0, [R62+URZ+0x80], R5 ;  /* 0x000080053e0085a7 */ /* 0x000f2400080010ff */
[----:B----4-:R-:W-:Y:S05]  /*b200*/  @!P0 BRA `(.L_x_143) ;  /* 0xfffffffc00f08947 */ /* 0x010fea000383ffff */
[----:B------:R-:W-:Y:S05]  /*b210*/  BRA `(.L_x_142) ;  /* 0xffffffe000b47947 */ /* 0x000fea000383ffff */
        .weak           $__internal_0_$__cuda_sm10x_tcgen05_guardrail_trap_col_being_dealloced_not_returned_by_alloc
        .type           $__internal_0_$__cuda_sm10x_tcgen05_guardrail_trap_col_being_dealloced_not_returned_by_alloc,@function
        .size           $__internal_0_$__cuda_sm10x_tcgen05_guardrail_trap_col_being_dealloced_not_returned_by_alloc,($__internal_1_$__cuda_sm10x_tcgen05_guardrail_trap_phase_invalid_during_alloc - $__internal_0_$__cuda_sm10x_tcgen05_guardrail_trap_col_being_dealloced_not_returned_by_alloc)
$__internal_0_$__cuda_sm10x_tcgen05_guardrail_trap_col_being_dealloced_not_returned_by_alloc:
[----:B------:R-:W-:Y:S05]  /*b220*/  BPT.TRAP 0x1 ;  /* 0x000000040000795c */ /* 0x000fea0000300000 */
[----:B------:R-:W-:-:S04]  /*b230*/  HFMA2 R3, -RZ, RZ, 0, 0 ;  /* 0x00000000ff037431 */ /* 0x000fc800000001ff */
[----:B------:R-:W-:Y:S05]  /*b240*/  RET.REL.NODEC R2 `(_ZN7cutlass13device_kernelINS_4gemm6kernel13GemmUniversalIN4cute5tupleIJiiiiEEENS1_10collective13CollectiveMmaINS1_35MainloopSm100TmaUmmaWarpSpecializedILi8ELi2ELi4ENS5_IJNS4_1CILi4EEESB_NSA_ILi1EEEEEEEENS5_IJNSA_ILi128EEENSA_ILi256EEENSA_ILi64EEEEEENS_6half_tENS5_IJlSC_lEEESJ_SK_NS4_8TiledMMAINS4_8MMA_AtomIJNS4_26SM100_MMA_F16BF16_2x1SM_SSISJ_SJ_fLi128ELi256ELNS4_4UMMA5MajorE0ELSP_0ELNSO_7ScaleInE0ELSQ_0EEEEEENS4_6LayoutINS5_IJSC_SC_SC_EEENS5_IJNSA_ILi0EEESV_SV_EEEEENS5_IJNS4_10UnderscoreESY_SY_EEEEENS4_28SM100_TMA_2SM_LOAD_MULTICASTENS4_14ComposedLayoutINS4_7SwizzleILi3ELi4ELi3EEENS4_18smem_ptr_flag_bitsILi16EEENST_INS5_IJNSA_ILi8EEESH_EEENS5_IJSH_SC_EEEEEEEvNS4_8identityES11_S1B_vS1C_EENS_8epilogue10collective18CollectiveEpilogueINS1E_23Sm100TmaWarpSpecializedILi4ELi2ELi32ELb1ELb0EEEJNS5_IJSH_SG_SH_EEENS5_IJNST_ISH_SC_EENST_INS5_IJNSA_ILi32EEENSA_ILi2EEEEEENS5_IJSC_SF_EEEEEEEESJ_SK_SJ_SK_NS1E_6fusion15FusionCallbacksIS1I_NS1R_17LinearCombinationISJ_fSJ_fLNS_15FloatRoundStyleE2EEES1J_S1Q_JEEENS4_5SM1004TMEM4LOAD26SM100_TMEM_LOAD_32dp32b32xENS4_13SM90_TMA_LOADENS12_INS13_ILi2ELi4ELi3EEES16_NST_INS5_IJS17_S1L_EEENS5_IJS1L_SC_EEEEEEENS4_39AutoVectorizingCopyWithAssumedAlignmentILi128EEENS4_14SM90_TMA_STOREES26_S28_S28_EEEvvEEEEvNT_6ParamsE) ;  /* 0xffffff4c026c7950 */ /* 0x000fea0003c3ffff */
        .weak           $__internal_1_$__cuda_sm10x_tcgen05_guardrail_trap_phase_invalid_during_alloc
        .type           $__internal_1_$__cuda_sm10x_tcgen05_guardrail_trap_phase_invalid_during_alloc,@function
        .size           $__internal_1_$__cuda_sm10x_tcgen05_guardrail_trap_phase_invalid_during_alloc,($__internal_2_$__cuda_sm10x_tcgen05_guardrail_trap_unallocated_columns_being_dealloced - $__internal_1_$__cuda_sm10x_tcgen05_guardrail_trap_phase_invalid_during_alloc)
$__internal_1_$__cuda_sm10x_tcgen05_guardrail_trap_phase_invalid_during_alloc:
[----:B------:R-:W-:Y:S05]  /*b250*/  BPT.TRAP 0x1 ;  /* 0x000000040000795c */ /* 0x000fea0000300000 */
[----:B------:R-:W-:-:S04]  /*b260*/  MOV R5, 0x0 ;  /* 0x0000000000057802 */ /* 0x000fc80000000f00 */
[----:B------:R-:W-:Y:S05]  /*b270*/  RET.REL.NODEC R4 `(_ZN7cutlass13device_kernelINS_4gemm6kernel13GemmUniversalIN4cute5tupleIJiiiiEEENS1_10collective13CollectiveMmaINS1_35MainloopSm100TmaUmmaWarpSpecializedILi8ELi2ELi4ENS5_IJNS4_1CILi4EEESB_NSA_ILi1EEEEEEEENS5_IJNSA_ILi128EEENSA_ILi256EEENSA_ILi64EEEEEENS_6half_tENS5_IJlSC_lEEESJ_SK_NS4_8TiledMMAINS4_8MMA_AtomIJNS4_26SM100_MMA_F16BF16_2x1SM_SSISJ_SJ_fLi128ELi256ELNS4_4UMMA5MajorE0ELSP_0ELNSO_7ScaleInE0ELSQ_0EEEEEENS4_6LayoutINS5_IJSC_SC_SC_EEENS5_IJNSA_ILi0EEESV_SV_EEEEENS5_IJNS4_10UnderscoreESY_SY_EEEEENS4_28SM100_TMA_2SM_LOAD_MULTICASTENS4_14ComposedLayoutINS4_7SwizzleILi3ELi4ELi3EEENS4_18smem_ptr_flag_bitsILi16EEENST_INS5_IJNSA_ILi8EEESH_EEENS5_IJSH_SC_EEEEEEEvNS4_8identityES11_S1B_vS1C_EENS_8epilogue10collective18CollectiveEpilogueINS1E_23Sm100TmaWarpSpecializedILi4ELi2ELi32ELb1ELb0EEEJNS5_IJSH_SG_SH_EEENS5_IJNST_ISH_SC_EENST_INS5_IJNSA_ILi32EEENSA_ILi2EEEEEENS5_IJSC_SF_EEEEEEEESJ_SK_SJ_SK_NS1E_6fusion15FusionCallbacksIS1I_NS1R_17LinearCombinationISJ_fSJ_fLNS_15FloatRoundStyleE2EEES1J_S1Q_JEEENS4_5SM1004TMEM4LOAD26SM100_TMEM_LOAD_32dp32b32xENS4_13SM90_TMA_LOADENS12_INS13_ILi2ELi4ELi3EEES16_NST_INS5_IJS17_S1L_EEENS5_IJS1L_SC_EEEEEEENS4_39AutoVectorizingCopyWithAssumedAlignmentILi128EEENS4_14SM90_TMA_STOREES26_S28_S28_EEEvvEEEEvNT_6ParamsE) ;  /* 0xffffff4c04607950 */ /* 0x000fea0003c3ffff */
        .weak           $__internal_2_$__cuda_sm10x_tcgen05_guardrail_trap_unallocated_columns_being_dealloced
        .type           $__internal_2_$__cuda_sm10x_tcgen05_guardrail_trap_unallocated_columns_being_dealloced,@function
        .size           $__internal_2_$__cuda_sm10x_tcgen05_guardrail_trap_unallocated_columns_being_dealloced,(.L_x_209 - $__internal_2_$__cuda_sm10x_tcgen05_guardrail_trap_unallocated_columns_being_dealloced)
$__internal_2_$__cuda_sm10x_tcgen05_guardrail_trap_unallocated_columns_being_dealloced:
[----:B------:R-:W-:Y:S05]  /*b280*/  BPT.TRAP 0x1 ;  /* 0x000000040000795c */ /* 0x000fea0000300000 */
[----:B------:R-:W-:-:S04]  /*b290*/  HFMA2 R3, -RZ, RZ, 0, 0 ;  /* 0x00000000ff037431 */ /* 0x000fc800000001ff */
[----:B------:R-:W-:Y:S05]  /*b2a0*/  RET.REL.NODEC R2 `(_ZN7cutlass13device_kernelINS_4gemm6kernel13GemmUniversalIN4cute5tupleIJiiiiEEENS1_10collective13CollectiveMmaINS1_35MainloopSm100TmaUmmaWarpSpecializedILi8ELi2ELi4ENS5_IJNS4_1CILi4EEESB_NSA_ILi1EEEEEEEENS5_IJNSA_ILi128EEENSA_ILi256EEENSA_ILi64EEEEEENS_6half_tENS5_IJlSC_lEEESJ_SK_NS4_8TiledMMAINS4_8MMA_AtomIJNS4_26SM100_MMA_F16BF16_2x1SM_SSISJ_SJ_fLi128ELi256ELNS4_4UMMA5MajorE0ELSP_0ELNSO_7ScaleInE0ELSQ_0EEEEEENS4_6LayoutINS5_IJSC_SC_SC_EEENS5_IJNSA_ILi0EEESV_SV_EEEEENS5_IJNS4_10UnderscoreESY_SY_EEEEENS4_28SM100_TMA_2SM_LOAD_MULTICASTENS4_14ComposedLayoutINS4_7SwizzleILi3ELi4ELi3EEENS4_18smem_ptr_flag_bitsILi16EEENST_INS5_IJNSA_ILi8EEESH_EEENS5_IJSH_SC_EEEEEEEvNS4_8identityES11_S1B_vS1C_EENS_8epilogue10collective18CollectiveEpilogueINS1E_23Sm100TmaWarpSpecializedILi4ELi2ELi32ELb1ELb0EEEJNS5_IJSH_SG_SH_EEENS5_IJNST_ISH_SC_EENST_INS5_IJNSA_ILi32EEENSA_ILi2EEEEEENS5_IJSC_SF_EEEEEEEESJ_SK_SJ_SK_NS1E_6fusion15FusionCallbacksIS1I_NS1R_17LinearCombinationISJ_fSJ_fLNS_15FloatRoundStyleE2EEES1J_S1Q_JEEENS4_5SM1004TMEM4LOAD26SM100_TMEM_LOAD_32dp32b32xENS4_13SM90_TMA_LOADENS12_INS13_ILi2ELi4ELi3EEES16_NST_INS5_IJS17_S1L_EEENS5_IJS1L_SC_EEEEEEENS4_39AutoVectorizingCopyWithAssumedAlignmentILi128EEENS4_14SM90_TMA_STOREES26_S28_S28_EEEvvEEEEvNT_6ParamsE) ;  /* 0xffffff4c02547950 */ /* 0x000fea0003c3ffff */
.L_x_208:
[----:B------:R-:W-:-:S00]  /*b2b0*/  BRA `(.L_x_208) ;  /* 0xfffffffc00fc7947 */ /* 0x000fc0000383ffff */
[----:B------:R-:W-:-:S00]  /*b2c0*/  NOP ;  /* 0x0000000000007918 */ /* 0x000fc00000000000 */
        /* <DEDUP_REMOVED lines=11> */
.L_x_209:


//--------------------- .nv.global.init           --------------------------
	.section	.nv.global.init,"aw",@progbits
.nv.global.init:
	.type		$str$27,@object
	.size		$str$27,($str$28 - $str$27)
$str$27:
        /*0000*/ 	.byte	0x28, 0x61, 0x64, 0x64, 0x72, 0x65, 0x73, 0x73, 0x20, 0x26, 0x20, 0x6d, 0x61, 0x73, 0x6b, 0x29
        /*0010*/ 	.byte	0x20, 0x3d, 0x3d, 0x20, 0x30, 0x00
	.type		$str$28,@object
	.size		$str$28,($str$26 - $str$28)
$str$28:
        /*0016*/ 	.byte	0x2f, 0x74, 0x6d, 0x70, 0x2f, 0x63, 0x75, 0x74, 0x6c, 0x61, 0x73, 0x73, 0x5f, 0x73, 0x77, 0x65
        /*0026*/ 	.byte	0x65, 0x70, 0x5f, 0x73, 0x72, 0x63, 0x2f, 0x69, 0x6e, 0x63, 0x6c, 0x75, 0x64, 0x65, 0x2f, 0x63
        /*0036*/ 	.byte	0x75, 0x74, 0x65, 0x2f, 0x70, 0x6f, 0x69, 0x6e, 0x74, 0x65, 0x72, 0x5f, 0x66, 0x6c, 0x61, 0x67
        /*0046*/ 	.byte	0x67, 0x65, 0x64, 0x2e, 0x68, 0x70, 0x70, 0x00
	.type		$str$26,@object
	.size		$str$26,($str$25 - $str$26)
$str$26:
        /*004e*/ 	.byte	0x2f, 0x74, 0x6d, 0x70, 0x2f, 0x63, 0x75, 0x74, 0x6c, 0x61, 0x73, 0x73, 0x5f, 0x73, 0x77, 0x65
        /*005e*/ 	.byte	0x65, 0x70, 0x5f, 0x73, 0x72, 0x63, 0x2f, 0x69, 0x6e, 0x63, 0x6c, 0x75, 0x64, 0x65, 0x2f, 0x63
        /*006e*/ 	.byte	0x75, 0x74, 0x65, 0x2f, 0x61, 0x74, 0x6f, 0x6d, 0x2f, 0x63, 0x6f, 0x70, 0x79, 0x5f, 0x74, 0x72
        /*007e*/ 	.byte	0x61, 0x69, 0x74, 0x73, 0x5f, 0x73, 0x6d, 0x31, 0x30, 0x30, 0x2e, 0x68, 0x70, 0x70, 0x00
	.type		$str$25,@object
	.size		$str$25,(__unnamed_1 - $str$25)
$str$25:
        /*008d*/ 	.byte	0x28, 0x28, 0x75, 0x69, 0x6e, 0x74, 0x33, 0x32, 0x5f, 0x74, 0x28, 0x74, 0x68, 0x72, 0x65, 0x61
        /*009d*/ 	.byte	0x64, 0x49, 0x64, 0x78, 0x2e, 0x78, 0x29, 0x20, 0x2f, 0x20, 0x33, 0x32, 0x29, 0x20, 0x25, 0x20
        /*00ad*/ 	.byte	0x34, 0x29, 0x20, 0x3d, 0x3d, 0x20, 0x28, 0x28, 0x28, 0x74, 0x6d, 0x65, 0x6d, 0x5f, 0x61, 0x64
        /*00bd*/ 	.byte	0x64, 0x72, 0x20, 0x3e, 0x3e, 0x20, 0x31, 0x36, 0x29, 0x20, 0x2f, 0x20, 0x33, 0x32, 0x29, 0x20
        /*00cd*/ 	.byte	0x25, 0x20, 0x34, 0x29, 0x00
	.type		__unnamed_1,@object
	.size		__unnamed_1,(__unnamed_2 - __unnamed_1)
__unnamed_1:
        /*00d2*/ 	.byte	0x61, 0x75, 0x74, 0x6f, 0x20, 0x63, 0x75, 0x74, 0x65, 0x3a, 0x3a, 0x61, 0x73, 0x5f, 0x70, 0x6f
        /* <DEDUP_REMOVED lines=24> */
        /*0262*/ 	.byte	0x39, 0x36, 0x3e, 0x3e, 0x3e, 0x3e, 0x5d, 0x00
	.type		__unnamed_2,@object
	.size		__unnamed_2,(.L_2 - __unnamed_2)
__unnamed_2:
        /* <DEDUP_REMOVED lines=42> */
        /*050a*/ 	.byte	0x3e, 0x3e, 0x5d, 0x00
.L_2:


//--------------------- .nv.shared._ZN7cutlass13device_kernelINS_4gemm6kernel13GemmUniversalIN4cute5tupleIJiiiiEEENS1_10collective13CollectiveMmaINS1_35MainloopSm100TmaUmmaWarpSpecializedILi8ELi2ELi4ENS5_IJNS4_1CILi4EEESB_NSA_ILi1EEEEEEEENS5_IJNSA_ILi128EEENSA_ILi256EEENSA_ILi64EEEEEENS_6half_tENS5_IJlSC_lEEESJ_SK_NS4_8TiledMMAINS4_8MMA_AtomIJNS4_26SM100_MMA_F16BF16_2x1SM_SSISJ_SJ_fLi128ELi256ELNS4_4UMMA5MajorE0ELSP_0ELNSO_7ScaleInE0ELSQ_0EEEEEENS4_6LayoutINS5_IJSC_SC_SC_EEENS5_IJNSA_ILi0EEESV_SV_EEEEENS5_IJNS4_10UnderscoreESY_SY_EEEEENS4_28SM100_TMA_2SM_LOAD_MULTICASTENS4_14ComposedLayoutINS4_7SwizzleILi3ELi4ELi3EEENS4_18smem_ptr_flag_bitsILi16EEENST_INS5_IJNSA_ILi8EEESH_EEENS5_IJSH_SC_EEEEEEEvNS4_8identityES11_S1B_vS1C_EENS_8epilogue10collective18CollectiveEpilogueINS1E_23Sm100TmaWarpSpecializedILi4ELi2ELi32ELb1ELb0EEEJNS5_IJSH_SG_SH_EEENS5_IJNST_ISH_SC_EENST_INS5_IJNSA_ILi32EEENSA_ILi2EEEEEENS5_IJSC_SF_EEEEEEEESJ_SK_SJ_SK_NS1E_6fusion15FusionCallbacksIS1I_NS1R_17LinearCombinationISJ_fSJ_fLNS_15FloatRoundStyleE2EEES1J_S1Q_JEEENS4_5SM1004TMEM4LOAD26SM100_TMEM_LOAD_32dp32b32xENS4_13SM90_TMA_LOADENS12_INS13_ILi2ELi4ELi3EEES16_NST_INS5_IJS17_S1L_EEENS5_IJS1L_SC_EEEEEEENS4_39AutoVectorizingCopyWithAssumedAlignmentILi128EEENS4_14SM90_TMA_STOREES26_S28_S28_EEEvvEEEEvNT_6ParamsE --------------------------
	.section	.nv.shared._ZN7cutlass13device_kernelINS_4gemm6kernel13GemmUniversalIN4cute5tupleIJiiiiEEENS1_10collective13CollectiveMmaINS1_35MainloopSm100TmaUmmaWarpSpecializedILi8ELi2ELi4ENS5_IJNS4_1CILi4EEESB_NSA_ILi1EEEEEEEENS5_IJNSA_ILi128EEENSA_ILi256EEENSA_ILi64EEEEEENS_6half_tENS5_IJlSC_lEEESJ_SK_NS4_8TiledMMAINS4_8MMA_AtomIJNS4_26SM100_MMA_F16BF16_2x1SM_SSISJ_SJ_fLi128ELi256ELNS4_4UMMA5MajorE0ELSP_0ELNSO_7ScaleInE0ELSQ_0EEEEEENS4_6LayoutINS5_IJSC_SC_SC_EEENS5_IJNSA_ILi0EEESV_SV_EEEEENS5_IJNS4_10UnderscoreESY_SY_EEEEENS4_28SM100_TMA_2SM_LOAD_MULTICASTENS4_14ComposedLayoutINS4_7SwizzleILi3ELi4ELi3EEENS4_18smem_ptr_flag_bitsILi16EEENST_INS5_IJNSA_ILi8EEESH_EEENS5_IJSH_SC_EEEEEEEvNS4_8identityES11_S1B_vS1C_EENS_8epilogue10collective18CollectiveEpilogueINS1E_23Sm100TmaWarpSpecializedILi4ELi2ELi32ELb1ELb0EEEJNS5_IJSH_SG_SH_EEENS5_IJNST_ISH_SC_EENST_INS5_IJNSA_ILi32EEENSA_ILi2EEEEEENS5_IJSC_SF_EEEEEEEESJ_SK_SJ_SK_NS1E_6fusion15FusionCallbacksIS1I_NS1R_17LinearCombinationISJ_fSJ_fLNS_15FloatRoundStyleE2EEES1J_S1Q_JEEENS4_5SM1004TMEM4LOAD26SM100_TMEM_LOAD_32dp32b32xENS4_13SM90_TMA_LOADENS12_INS13_ILi2ELi4ELi3EEES16_NST_INS5_IJS17_S1L_EEENS5_IJS1L_SC_EEEEEEENS4_39AutoVectorizingCopyWithAssumedAlignmentILi128EEENS4_14SM90_TMA_STOREES26_S28_S28_EEEvvEEEEvNT_6ParamsE,"aw",@nobits
	.sectionflags	@""
	.align	16
	.zero		1024


//--------------------- .nv.shared.reserved.0     --------------------------
	.section	.nv.shared.reserved.0,"aw",@nobits
	.weak		__nv_reservedSMEM_offset_0_alias
	.size		__nv_reservedSMEM_offset_0_alias, 0, 64
	.other		__nv_reservedSMEM_offset_0_alias,@"STO_CUDA_RESERVED_SHARED STV_DEFAULT"
__nv_reservedSMEM_offset_0_alias:
	.zero		0
.nv.shared.reserved.0:
	.zero		64
	.weak		__nv_reservedSMEM_tcgen05_partition
	.type		__nv_reservedSMEM_tcgen05_partition,@object
	.size		__nv_reservedSMEM_tcgen05_partition,(.L_0 - __nv_reservedSMEM_tcgen05_partition)
__nv_reservedSMEM_tcgen05_partition:
	.zero		32
.L_0:


//--------------------- .nv.global                --------------------------
	.section	.nv.global,"aw",@nobits
.nv.global:
	.type		_ZN40_INTERNAL_b3d81e7f_4_k_cu_203e9bea_353884cute1_E,@object
	.size		_ZN40_INTERNAL_b3d81e7f_4_k_cu_203e9bea_353884cute1_E,(_ZN40_INTERNAL_b3d81e7f_4_k_cu_203e9bea_353884cuda3std3__45__cpo6cbeginE - _ZN40_INTERNAL_b3d81e7f_4_k_cu_203e9bea_353884cute1_E)
_ZN40_INTERNAL_b3d81e7f_4_k_cu_203e9bea_353884cute1_E:
	.zero		1
	.type		_ZN40_INTERNAL_b3d81e7f_4_k_cu_203e9bea_353884cuda3std3__45__cpo6cbeginE,@object
	.size		_ZN40_INTERNAL_b3d81e7f_4_k_cu_203e9bea_353884cuda3std3__45__cpo6cbeginE,(_ZN40_INTERNAL_b3d81e7f_4_k_cu_203e9bea_353884cuda3std3__48in_placeE - _ZN40_INTERNAL_b3d81e7f_4_k_cu_203e9bea_353884cuda3std3__45__cpo6cbeginE)
_ZN40_INTERNAL_b3d81e7f_4_k_cu_203e9bea_353884cuda3std3__45__cpo6cbeginE:
	.zero		1
	.type		_ZN40_INTERNAL_b3d81e7f_4_k_cu_203e9bea_353884cuda3std3__48in_placeE,@object
	.size		_ZN40_INTERNAL_b3d81e7f_4_k_cu_203e9bea_353884cuda3std3__48in_placeE,(_ZN40_INTERNAL_b3d81e7f_4_k_cu_203e9bea_353884cuda3std6ranges3__45__cpo9iter_moveE - _ZN40_INTERNAL_b3d81e7f_4_k_cu_203e9bea_353884cuda3std3__48in_placeE)
_ZN40_INTERNAL_b3d81e7f_4_k_cu_203e9bea_353884cuda3std3__48in_placeE:
	.zero		1
	.type		_ZN40_INTERNAL_b3d81e7f_4_k_cu_203e9bea_353884cuda3std6ranges3__45__cpo9iter_moveE,@object
	.size		_ZN40_INTERNAL_b3d81e7f_4_k_cu_203e9bea_353884cuda3std6ranges3__45__cpo9iter_moveE,(_ZN40_INTERNAL_b3d81e7f_4_k_cu_203e9bea_353884cuda3std3__45__cpo5beginE - _ZN40_INTERNAL_b3d81e7f_4_k_cu_203e9bea_353884cuda3std6ranges3__45__cpo9iter_moveE)
_ZN40_INTERNAL_b3d81e7f_4_k_cu_203e9bea_353884cuda3std6ranges3__45__cpo9iter_moveE:
	.zero		1
	.type		_ZN40_INTERNAL_b3d81e7f_4_k_cu_203e9bea_353884cuda3std3__45__cpo5beginE,@object
	.size		_ZN40_INTERNAL_b3d81e7f_4_k_cu_203e9bea_353884cuda3std3__45__cpo5beginE,(_ZN40_INTERNAL_b3d81e7f_4_k_cu_203e9bea_353884cuda3std3__442_GLOBAL__N__b3d81e7f_4_k_cu_203e9bea_353886ignoreE - _ZN40_INTERNAL_b3d81e7f_4_k_cu_203e9bea_353884cuda3std3__45__cpo5beginE)
_ZN40_INTERNAL_b3d81e7f_4_k_cu_203e9bea_353884cuda3std3__45__cpo5beginE:
	.zero		1
	.type		_ZN40_INTERNAL_b3d81e7f_4_k_cu_203e9bea_353884cuda3std3__442_GLOBAL__N__b3d81e7f_4_k_cu_203e9bea_353886ignoreE,@object
	.size		_ZN40_INTERNAL_b3d81e7f_4_k_cu_203e9bea_353884cuda3std3__442_GLOBAL__N__b3d81e7f_4_k_cu_203e9bea_353886ignoreE,(_ZN40_INTERNAL_b3d81e7f_4_k_cu_203e9bea_353884cute7productE - _ZN40_INTERNAL_b3d81e7f_4_k_cu_203e9bea_353884cuda3std3__442_GLOBAL__N__b3d81e7f_4_k_cu_203e9bea_353886ignoreE)
_ZN40_INTERNAL_b3d81e7f_4_k_cu_203e9bea_353884cuda3std3__442_GLOBAL__N__b3d81e7f_4_k_cu_203e9bea_353886ignoreE:
	.zero		1
	.type		_ZN40_INTERNAL_b3d81e7f_4_k_cu_203e9bea_353884cute7productE,@object
	.size		_ZN40_INTERNAL_b3d81e7f_4_k_cu_203e9bea_353884cute7productE,(_ZN40_INTERNAL_b3d81e7f_4_k_cu_203e9bea_353884cuda3std3__45__cpo3endE - _ZN40_INTERNAL_b3d81e7f_4_k_cu_203e9bea_353884cute7productE)
_ZN40_INTERNAL_b3d81e7f_4_k_cu_203e9bea_353884cute7productE:
	.zero		1
	.type		_ZN40_INTERNAL_b3d81e7f_4_k_cu_203e9bea_353884cuda3std3__45__cpo3endE,@object
	.size		_ZN40_INTERNAL_b3d81e7f_4_k_cu_203e9bea_353884cuda3std3__45__cpo3endE,(_ZN40_INTERNAL_b3d81e7f_4_k_cu_203e9bea_353884cuda3std3__419piecewise_constructE - _ZN40_INTERNAL_b3d81e7f_4_k_cu_203e9bea_353884cuda3std3__45__cpo3endE)
_ZN40_INTERNAL_b3d81e7f_4_k_cu_203e9bea_353884cuda3std3__45__cpo3endE:
	.zero		1
	.type		_ZN40_INTERNAL_b3d81e7f_4_k_cu_203e9bea_353884cuda3std3__419piecewise_constructE,@object
	.size		_ZN40_INTERNAL_b3d81e7f_4_k_cu_203e9bea_353884cuda3std3__419piecewise_constructE,(_ZN40_INTERNAL_b3d81e7f_4_k_cu_203e9bea_353884cuda3std3__45__cpo4cendE - _ZN40_INTERNAL_b3d81e7f_4_k_cu_203e9bea_353884cuda3std3__419piecewise_constructE)
_ZN40_INTERNAL_b3d81e7f_4_k_cu_203e9bea_353884cuda3std3__419piecewise_constructE:
	.zero		1
	.type		_ZN40_INTERNAL_b3d81e7f_4_k_cu_203e9bea_353884cuda3std3__45__cpo4cendE,@object
	.size		_ZN40_INTERNAL_b3d81e7f_4_k_cu_203e9bea_353884cuda3std3__45__cpo4cendE,(_ZN40_INTERNAL_b3d81e7f_4_k_cu_203e9bea_353884cuda3std6ranges3__45__cpo4swapE - _ZN40_INTERNAL_b3d81e7f_4_k_cu_203e9bea_353884cuda3std3__45__cpo4cendE)
_ZN40_INTERNAL_b3d81e7f_4_k_cu_203e9bea_353884cuda3std3__45__cpo4cendE:
	.zero		1
	.type		_ZN40_INTERNAL_b3d81e7f_4_k_cu_203e9bea_353884cuda3std6ranges3__45__cpo4swapE,@object
	.size		_ZN40_INTERNAL_b3d81e7f_4_k_cu_203e9bea_353884cuda3std6ranges3__45__cpo4swapE,(.L_10 - _ZN40_INTERNAL_b3d81e7f_4_k_cu_203e9bea_353884cuda3std6ranges3__45__cpo4swapE)
_ZN40_INTERNAL_b3d81e7f_4_k_cu_203e9bea_353884cuda3std6ranges3__45__cpo4swapE:
	.zero		1
.L_10:


//--------------------- .nv.constant0._ZN7cutlass13device_kernelINS_4gemm6kernel13GemmUniversalIN4cute5tupleIJiiiiEEENS1_10collective13CollectiveMmaINS1_35MainloopSm100TmaUmmaWarpSpecializedILi8ELi2ELi4ENS5_IJNS4_1CILi4EEESB_NSA_ILi1EEEEEEEENS5_IJNSA_ILi128EEENSA_ILi256EEENSA_ILi64EEEEEENS_6half_tENS5_IJlSC_lEEESJ_SK_NS4_8TiledMMAINS4_8MMA_AtomIJNS4_26SM100_MMA_F16BF16_2x1SM_SSISJ_SJ_fLi128ELi256ELNS4_4UMMA5MajorE0ELSP_0ELNSO_7ScaleInE0ELSQ_0EEEEEENS4_6LayoutINS5_IJSC_SC_SC_EEENS5_IJNSA_ILi0EEESV_SV_EEEEENS5_IJNS4_10UnderscoreESY_SY_EEEEENS4_28SM100_TMA_2SM_LOAD_MULTICASTENS4_14ComposedLayoutINS4_7SwizzleILi3ELi4ELi3EEENS4_18smem_ptr_flag_bitsILi16EEENST_INS5_IJNSA_ILi8EEESH_EEENS5_IJSH_SC_EEEEEEEvNS4_8identityES11_S1B_vS1C_EENS_8epilogue10collective18CollectiveEpilogueINS1E_23Sm100TmaWarpSpecializedILi4ELi2ELi32ELb1ELb0EEEJNS5_IJSH_SG_SH_EEENS5_IJNST_ISH_SC_EENST_INS5_IJNSA_ILi32EEENSA_ILi2EEEEEENS5_IJSC_SF_EEEEEEEESJ_SK_SJ_SK_NS1E_6fusion15FusionCallbacksIS1I_NS1R_17LinearCombinationISJ_fSJ_fLNS_15FloatRoundStyleE2EEES1J_S1Q_JEEENS4_5SM1004TMEM4LOAD26SM100_TMEM_LOAD_32dp32b32xENS4_13SM90_TMA_LOADENS12_INS13_ILi2ELi4ELi3EEES16_NST_INS5_IJS17_S1L_EEENS5_IJS1L_SC_EEEEEEENS4_39AutoVectorizingCopyWithAssumedAlignmentILi128EEENS4_14SM90_TMA_STOREES26_S28_S28_EEEvvEEEEvNT_6ParamsE --------------------------
	.section	.nv.constant0._ZN7cutlass13device_kernelINS_4gemm6kernel13GemmUniversalIN4cute5tupleIJiiiiEEENS1_10collective13CollectiveMmaINS1_35MainloopSm100TmaUmmaWarpSpecializedILi8ELi2ELi4ENS5_IJNS4_1CILi4EEESB_NSA_ILi1EEEEEEEENS5_IJNSA_ILi128EEENSA_ILi256EEENSA_ILi64EEEEEENS_6half_tENS5_IJlSC_lEEESJ_SK_NS4_8TiledMMAINS4_8MMA_AtomIJNS4_26SM100_MMA_F16BF16_2x1SM_SSISJ_SJ_fLi128ELi256ELNS4_4UMMA5MajorE0ELSP_0ELNSO_7ScaleInE0ELSQ_0EEEEEENS4_6LayoutINS5_IJSC_SC_SC_EEENS5_IJNSA_ILi0EEESV_SV_EEEEENS5_IJNS4_10UnderscoreESY_SY_EEEEENS4_28SM100_TMA_2SM_LOAD_MULTICASTENS4_14ComposedLayoutINS4_7SwizzleILi3ELi4ELi3EEENS4_18smem_ptr_flag_bitsILi16EEENST_INS5_IJNSA_ILi8EEESH_EEENS5_IJSH_SC_EEEEEEEvNS4_8identityES11_S1B_vS1C_EENS_8epilogue10collective18CollectiveEpilogueINS1E_23Sm100TmaWarpSpecializedILi4ELi2ELi32ELb1ELb0EEEJNS5_IJSH_SG_SH_EEENS5_IJNST_ISH_SC_EENST_INS5_IJNSA_ILi32EEENSA_ILi2EEEEEENS5_IJSC_SF_EEEEEEEESJ_SK_SJ_SK_NS1E_6fusion15FusionCallbacksIS1I_NS1R_17LinearCombinationISJ_fSJ_fLNS_15FloatRoundStyleE2EEES1J_S1Q_JEEENS4_5SM1004TMEM4LOAD26SM100_TMEM_LOAD_32dp32b32xENS4_13SM90_TMA_LOADENS12_INS13_ILi2ELi4ELi3EEES16_NST_INS5_IJS17_S1L_EEENS5_IJS1L_SC_EEEEEEENS4_39AutoVectorizingCopyWithAssumedAlignmentILi128EEENS4_14SM90_TMA_STOREES26_S28_S28_EEEvvEEEEvNT_6ParamsE,"a",@progbits
	.sectionflags	@""
	.align	4
.nv.constant0._ZN7cutlass13device_kernelINS_4gemm6kernel13GemmUniversalIN4cute5tupleIJiiiiEEENS1_10collective13CollectiveMmaINS1_35MainloopSm100TmaUmmaWarpSpecializedILi8ELi2ELi4ENS5_IJNS4_1CILi4EEESB_NSA_ILi1EEEEEEEENS5_IJNSA_ILi128EEENSA_ILi256EEENSA_ILi64EEEEEENS_6half_tENS5_IJlSC_lEEESJ_SK_NS4_8TiledMMAINS4_8MMA_AtomIJNS4_26SM100_MMA_F16BF16_2x1SM_SSISJ_SJ_fLi128ELi256ELNS4_4UMMA5MajorE0ELSP_0ELNSO_7ScaleInE0ELSQ_0EEEEEENS4_6LayoutINS5_IJSC_SC_SC_EEENS5_IJNSA_ILi0EEESV_SV_EEEEENS5_IJNS4_10UnderscoreESY_SY_EEEEENS4_28SM100_TMA_2SM_LOAD_MULTICASTENS4_14ComposedLayoutINS4_7SwizzleILi3ELi4ELi3EEENS4_18smem_ptr_flag_bitsILi16EEENST_INS5_IJNSA_ILi8EEESH_EEENS5_IJSH_SC_EEEEEEEvNS4_8identityES11_S1B_vS1C_EENS_8epilogue10collective18CollectiveEpilogueINS1E_23Sm100TmaWarpSpecializedILi4ELi2ELi32ELb1ELb0EEEJNS5_IJSH_SG_SH_EEENS5_IJNST_ISH_SC_EENST_INS5_IJNSA_ILi32EEENSA_ILi2EEEEEENS5_IJSC_SF_EEEEEEEESJ_SK_SJ_SK_NS1E_6fusion15FusionCallbacksIS1I_NS1R_17LinearCombinationISJ_fSJ_fLNS_15FloatRoundStyleE2EEES1J_S1Q_JEEENS4_5SM1004TMEM4LOAD26SM100_TMEM_LOAD_32dp32b32xENS4_13SM90_TMA_LOADENS12_INS13_ILi2ELi4ELi3EEES16_NST_INS5_IJS17_S1L_EEENS5_IJS1L_SC_EEEEEEENS4_39AutoVectorizingCopyWithAssumedAlignmentILi128EEENS4_14SM90_TMA_STOREES26_S28_S28_EEEvvEEEEvNT_6ParamsE:
	.zero		2944


//--------------------- SYMBOLS --------------------------

	.type		.nv.reservedSmem.offset0,@object
	.size		.nv.reservedSmem.offset0,0x4
	.type		.nv.reservedSmem.cap,@object
	.size		.nv.reservedSmem.cap,0x4
	.type		__assertfail,@function
